	.target	sm_90a

	.elftype	@"ET_EXEC"


//--------------------- .note.nv.tkinfo           --------------------------
	.section	.note.nv.tkinfo,"",@"SHT_NOTE"
	.sectionflags	@"SHF_NOTE_NV_TKINFO"
	.tkinfo
        /*0018*/ 	.word	0x00000002
        /*0030*/ 	.string	""
        /*0030*/ 	.string	"ptxas"
        /*0030*/ 	.string	"Cuda compilation tools, release 13.0, V13.0.88"
        /*0030*/ 	.string	"Build cuda_13.0.r13.0/compiler.36424714_0"
        /*0030*/ 	.string	"-arch sm_90a -m 64 "



//--------------------- .note.nv.cuinfo           --------------------------
	.section	.note.nv.cuinfo,"",@"SHT_NOTE"
	.sectionflags	@"SHF_NOTE_NV_CUINFO"
        /*0018*/ 	.short	0x0002
        /*001a*/ 	.short	0x005a
        /*001c*/ 	.short	0x0082
	.zero		2


//--------------------- .nv.info                  --------------------------
	.section	.nv.info,"",@"SHT_CUDA_INFO"
	.align	4


	//----- nvinfo : EIATTR_REGCOUNT
	.align		4
        /*0000*/ 	.byte	0x04, 0x2f
        /*0002*/ 	.short	(.L_12 - .L_11)
	.align		4
.L_11:
        /*0004*/ 	.word	index@(_ZN7cutlass13device_kernelINS_4gemm6kernel13GemmUniversalIN4cute5tupleIJiiiiEEENS1_10collective13CollectiveMmaINS1_37MainloopSm90TmaGmmaWarpSpecializedFP8ILi3ENS5_IJNS4_1CILi2EEENSA_ILi1EEESC_EEENS1_32KernelTmaWarpSpecializedPingpongEEENS5_IJNSA_ILi64EEENSA_ILi256EEENSA_ILi128EEEEEENS_12float_e5m2_tENS5_IJlSC_lEEESK_SL_NS4_8TiledMMAINS4_8MMA_AtomIJNS4_4SM904GMMA31MMA_64x256x32_F32E5M2E5M2_SS_TNILNSP_7ScaleInE1ELSR_1EEEEEENS4_6LayoutINS5_IJSC_SC_SC_EEENS5_IJNSA_ILi0EEESW_SW_EEEEENS5_IJNS4_10UnderscoreESZ_SZ_EEEEENS4_13SM90_TMA_LOADENS4_14ComposedLayoutINS4_7SwizzleILi3ELi4ELi3EEENS4_18smem_ptr_flag_bitsILi8EEENSU_INS5_IJNSA_ILi8EEESI_EEENS5_IJSI_SC_EEEEEEEvNS4_8identityENS4_23SM90_TMA_LOAD_MULTICASTES1C_vS1D_EENS_8epilogue10collective6detail29Sm90TmaWarpSpecializedAdapterINS1H_15DefaultEpilogueISK_SL_SL_NS1G_6thread17LinearCombinationISK_Li1EffLNS1L_9ScaleType4KindE0ELNS_15FloatRoundStyleE2ESK_EENS1_15EpilogueDefaultEEEEEvvEEEEvNT_6ParamsE)
        /*0008*/ 	.word	0x000000a8


	//----- nvinfo : EIATTR_FRAME_SIZE
	.align		4
.L_12:
        /*000c*/ 	.byte	0x04, 0x11
        /*000e*/ 	.short	(.L_14 - .L_13)
	.align		4
.L_13:
        /*0010*/ 	.word	index@(_ZN7cutlass13device_kernelINS_4gemm6kernel13GemmUniversalIN4cute5tupleIJiiiiEEENS1_10collective13CollectiveMmaINS1_37MainloopSm90TmaGmmaWarpSpecializedFP8ILi3ENS5_IJNS4_1CILi2EEENSA_ILi1EEESC_EEENS1_32KernelTmaWarpSpecializedPingpongEEENS5_IJNSA_ILi64EEENSA_ILi256EEENSA_ILi128EEEEEENS_12float_e5m2_tENS5_IJlSC_lEEESK_SL_NS4_8TiledMMAINS4_8MMA_AtomIJNS4_4SM904GMMA31MMA_64x256x32_F32E5M2E5M2_SS_TNILNSP_7ScaleInE1ELSR_1EEEEEENS4_6LayoutINS5_IJSC_SC_SC_EEENS5_IJNSA_ILi0EEESW_SW_EEEEENS5_IJNS4_10UnderscoreESZ_SZ_EEEEENS4_13SM90_TMA_LOADENS4_14ComposedLayoutINS4_7SwizzleILi3ELi4ELi3EEENS4_18smem_ptr_flag_bitsILi8EEENSU_INS5_IJNSA_ILi8EEESI_EEENS5_IJSI_SC_EEEEEEEvNS4_8identityENS4_23SM90_TMA_LOAD_MULTICASTES1C_vS1D_EENS_8epilogue10collective6detail29Sm90TmaWarpSpecializedAdapterINS1H_15DefaultEpilogueISK_SL_SL_NS1G_6thread17LinearCombinationISK_Li1EffLNS1L_9ScaleType4KindE0ELNS_15FloatRoundStyleE2ESK_EENS1_15EpilogueDefaultEEEEEvvEEEEvNT_6ParamsE)
        /*0014*/ 	.word	0x00000110


	//----- nvinfo : EIATTR_MIN_STACK_SIZE
	.align		4
.L_14:
        /*0018*/ 	.byte	0x04, 0x12
        /*001a*/ 	.short	(.L_16 - .L_15)
	.align		4
.L_15:
        /*001c*/ 	.word	index@(_ZN7cutlass13device_kernelINS_4gemm6kernel13GemmUniversalIN4cute5tupleIJiiiiEEENS1_10collective13CollectiveMmaINS1_37MainloopSm90TmaGmmaWarpSpecializedFP8ILi3ENS5_IJNS4_1CILi2EEENSA_ILi1EEESC_EEENS1_32KernelTmaWarpSpecializedPingpongEEENS5_IJNSA_ILi64EEENSA_ILi256EEENSA_ILi128EEEEEENS_12float_e5m2_tENS5_IJlSC_lEEESK_SL_NS4_8TiledMMAINS4_8MMA_AtomIJNS4_4SM904GMMA31MMA_64x256x32_F32E5M2E5M2_SS_TNILNSP_7ScaleInE1ELSR_1EEEEEENS4_6LayoutINS5_IJSC_SC_SC_EEENS5_IJNSA_ILi0EEESW_SW_EEEEENS5_IJNS4_10UnderscoreESZ_SZ_EEEEENS4_13SM90_TMA_LOADENS4_14ComposedLayoutINS4_7SwizzleILi3ELi4ELi3EEENS4_18smem_ptr_flag_bitsILi8EEENSU_INS5_IJNSA_ILi8EEESI_EEENS5_IJSI_SC_EEEEEEEvNS4_8identityENS4_23SM90_TMA_LOAD_MULTICASTES1C_vS1D_EENS_8epilogue10collective6detail29Sm90TmaWarpSpecializedAdapterINS1H_15DefaultEpilogueISK_SL_SL_NS1G_6thread17LinearCombinationISK_Li1EffLNS1L_9ScaleType4KindE0ELNS_15FloatRoundStyleE2ESK_EENS1_15EpilogueDefaultEEEEEvvEEEEvNT_6ParamsE)
        /*0020*/ 	.word	0x00000110
.L_16:


//--------------------- .nv.compat                --------------------------
	.section	.nv.compat,"",@"SHT_CUDA_COMPAT_INFO"
	.align	4
        /*0000*/ 	.byte	0x02, 0x09, 0x01, 0x00, 0x02, 0x02, 0x04, 0x00, 0x02, 0x05, 0x05, 0x00, 0x03, 0x07, 0x01, 0x01
        /*0010*/ 	.byte	0x02, 0x03, 0x01, 0x00, 0x02, 0x06, 0x01, 0x00, 0x04, 0x0b, 0x08, 0x00, 0x00, 0x00, 0x00, 0x00
        /*0020*/ 	.byte	0x00, 0x00, 0x00, 0x00


//--------------------- .nv.info._ZN7cutlass13device_kernelINS_4gemm6kernel13GemmUniversalIN4cute5tupleIJiiiiEEENS1_10collective13CollectiveMmaINS1_37MainloopSm90TmaGmmaWarpSpecializedFP8ILi3ENS5_IJNS4_1CILi2EEENSA_ILi1EEESC_EEENS1_32KernelTmaWarpSpecializedPingpongEEENS5_IJNSA_ILi64EEENSA_ILi256EEENSA_ILi128EEEEEENS_12float_e5m2_tENS5_IJlSC_lEEESK_SL_NS4_8TiledMMAINS4_8MMA_AtomIJNS4_4SM904GMMA31MMA_64x256x32_F32E5M2E5M2_SS_TNILNSP_7ScaleInE1ELSR_1EEEEEENS4_6LayoutINS5_IJSC_SC_SC_EEENS5_IJNSA_ILi0EEESW_SW_EEEEENS5_IJNS4_10UnderscoreESZ_SZ_EEEEENS4_13SM90_TMA_LOADENS4_14ComposedLayoutINS4_7SwizzleILi3ELi4ELi3EEENS4_18smem_ptr_flag_bitsILi8EEENSU_INS5_IJNSA_ILi8EEESI_EEENS5_IJSI_SC_EEEEEEEvNS4_8identityENS4_23SM90_TMA_LOAD_MULTICASTES1C_vS1D_EENS_8epilogue10collective6detail29Sm90TmaWarpSpecializedAdapterINS1H_15DefaultEpilogueISK_SL_SL_NS1G_6thread17LinearCombinationISK_Li1EffLNS1L_9ScaleType4KindE0ELNS_15FloatRoundStyleE2ESK_EENS1_15EpilogueDefaultEEEEEvvEEEEvNT_6ParamsE --------------------------
	.section	.nv.info._ZN7cutlass13device_kernelINS_4gemm6kernel13GemmUniversalIN4cute5tupleIJiiiiEEENS1_10collective13CollectiveMmaINS1_37MainloopSm90TmaGmmaWarpSpecializedFP8ILi3ENS5_IJNS4_1CILi2EEENSA_ILi1EEESC_EEENS1_32KernelTmaWarpSpecializedPingpongEEENS5_IJNSA_ILi64EEENSA_ILi256EEENSA_ILi128EEEEEENS_12float_e5m2_tENS5_IJlSC_lEEESK_SL_NS4_8TiledMMAINS4_8MMA_AtomIJNS4_4SM904GMMA31MMA_64x256x32_F32E5M2E5M2_SS_TNILNSP_7ScaleInE1ELSR_1EEEEEENS4_6LayoutINS5_IJSC_SC_SC_EEENS5_IJNSA_ILi0EEESW_SW_EEEEENS5_IJNS4_10UnderscoreESZ_SZ_EEEEENS4_13SM90_TMA_LOADENS4_14ComposedLayoutINS4_7SwizzleILi3ELi4ELi3EEENS4_18smem_ptr_flag_bitsILi8EEENSU_INS5_IJNSA_ILi8EEESI_EEENS5_IJSI_SC_EEEEEEEvNS4_8identityENS4_23SM90_TMA_LOAD_MULTICASTES1C_vS1D_EENS_8epilogue10collective6detail29Sm90TmaWarpSpecializedAdapterINS1H_15DefaultEpilogueISK_SL_SL_NS1G_6thread17LinearCombinationISK_Li1EffLNS1L_9ScaleType4KindE0ELNS_15FloatRoundStyleE2ESK_EENS1_15EpilogueDefaultEEEEEvvEEEEvNT_6ParamsE,"",@"SHT_CUDA_INFO"
	.sectionflags	@""
	.align	4


	//----- nvinfo : EIATTR_CUDA_API_VERSION
	.align		4
        /*0000*/ 	.byte	0x04, 0x37
        /*0002*/ 	.short	(.L_18 - .L_17)
.L_17:
        /*0004*/ 	.word	0x00000082


	//----- nvinfo : EIATTR_KPARAM_INFO
	.align		4
.L_18:
        /*0008*/ 	.byte	0x04, 0x17
        /*000a*/ 	.short	(.L_20 - .L_19)
.L_19:
        /*000c*/ 	.word	0x00000000
        /*0010*/ 	.short	0x0000
        /*0012*/ 	.short	0x0070
        /*0014*/ 	.byte	0x00, 0xf0, 0x01, 0x10


	//----- nvinfo : EIATTR_SPARSE_MMA_MASK
	.align		4
.L_20:
        /*0018*/ 	.byte	0x03, 0x50
        /*001a*/ 	.short	0x0000


	//----- nvinfo : EIATTR_MAXREG_COUNT
	.align		4
        /*001c*/ 	.byte	0x03, 0x1b
        /*001e*/ 	.short	0x00a8


	//----- nvinfo : EIATTR_NUM_BARRIERS
	.align		4
        /*0020*/ 	.byte	0x02, 0x4c
        /*0022*/ 	.byte	0x01
	.zero		1


	//----- nvinfo : EIATTR_ANNOTATIONS
	.align		4
        /*0024*/ 	.byte	0x04, 0x55
        /*0026*/ 	.short	(.L_22 - .L_21)


	//   ....[0]....
.L_21:
        /*0028*/ 	.word	0x00000001
        /*002c*/ 	.byte	0xf0, 0x06, 0x00, 0x00, 0x01, 0x00, 0x00, 0x00, 0xf0, 0x08, 0x00, 0x00, 0x01, 0x00, 0x00, 0x00
        /* <DEDUP_REMOVED lines=210> */
        /*0d5c*/ 	.byte	0xc0, 0x03, 0x01, 0x00


	//----- nvinfo : EIATTR_MERCURY_ISA_VERSION
	.align		4
.L_22:
        /*0d60*/ 	.byte	0x03, 0x5f
        /*0d62*/ 	.short	0x0101


	//----- nvinfo : EIATTR_INT_WARP_WIDE_INSTR_OFFSETS
	.align		4
        /*0d64*/ 	.byte	0x04, 0x31
        /*0d66*/ 	.short	(.L_24 - .L_23)


	//   ....[0]....
.L_23:
        /*0d68*/ 	.word	0x00000570


	//   ....[1]....
        /*0d6c*/ 	.word	0x000005f0


	//   ....[2]....
        /*0d70*/ 	.word	0x00000600


	//   ....[3]....
        /*0d74*/ 	.word	0x00000610


	//   ....[4]....
        /*0d78*/ 	.word	0x00000660


	//   ....[5]....
        /*0d7c*/ 	.word	0x000006a0


	//   ....[6]....
        /*0d80*/ 	.word	0x000007c0


	//   ....[7]....
        /*0d84*/ 	.word	0x000007e0


	//   ....[8]....
        /*0d88*/ 	.word	0x000057d0


	//----- nvinfo : EIATTR_COOP_GROUP_MASK_REGIDS
	.align		4
.L_24:
        /*0d8c*/ 	.byte	0x04, 0x29
        /*0d8e*/ 	.short	(.L_26 - .L_25)


	//   ....[0]....
.L_25:
        /*0d90*/ 	.word	0xffffffff


	//   ....[1]....
        /*0d94*/ 	.word	0xffffffff


	//   ....[2]....
        /*0d98*/ 	.word	0xffffffff


	//   ....[3]....
        /*0d9c*/ 	.word	0xffffffff


	//   ....[4]....
        /*0da0*/ 	.word	0xffffffff


	//   ....[5]....
        /*0da4*/ 	.word	0xffffffff


	//   ....[6]....
        /*0da8*/ 	.word	0xffffffff


	//----- nvinfo : EIATTR_COOP_GROUP_INSTR_OFFSETS
	.align		4
.L_26:
        /*0dac*/ 	.byte	0x04, 0x28
        /*0dae*/ 	.short	(.L_28 - .L_27)


	//   ....[0]....
.L_27:
        /*0db0*/ 	.word	0x00000070


	//   ....[1]....
        /*0db4*/ 	.word	0x00000090


	//   ....[2]....
        /*0db8*/ 	.word	0x00000190


	//   ....[3]....
        /*0dbc*/ 	.word	0x00000390


	//   ....[4]....
        /*0dc0*/ 	.word	0x000003d0


	//   ....[5]....
        /*0dc4*/ 	.word	0x000004c0


	//   ....[6]....
        /*0dc8*/ 	.word	0x00000980


	//----- nvinfo : EIATTR_REG_RECONFIG
	.align		4
.L_28:
        /*0dcc*/ 	.byte	0x01, 0x54
	.zero		2


	//----- nvinfo : EIATTR_MBARRIER_INSTR_OFFSETS
	.align		4
        /*0dd0*/ 	.byte	0x04, 0x39
        /*0dd2*/ 	.short	(.L_30 - .L_29)


	//   ....[0]....
.L_29:
        /*0dd4*/ 	.word	0x00000310
        /*0dd8*/ 	.word	0x000000ff
        /*0ddc*/ 	.word	0x00000000
        /*0de0*/ 	.short	0x0100
        /*0de2*/ 	.byte	0x07
	.zero		1


	//   ....[1]....
        /*0de4*/ 	.word	0x00000320
        /*0de8*/ 	.word	0x000000ff
        /*0dec*/ 	.word	0x00000018
        /*0df0*/ 	.short	0x0100
        /*0df2*/ 	.byte	0x07
	.zero		1


	//   ....[2]....
        /*0df4*/ 	.word	0x00000330
        /*0df8*/ 	.word	0x000000ff
        /*0dfc*/ 	.word	0x00000008
        /*0e00*/ 	.short	0x0100
        /*0e02*/ 	.byte	0x07
	.zero		1


	//   ....[3]....
        /*0e04*/ 	.word	0x00000340
        /*0e08*/ 	.word	0x000000ff
        /*0e0c*/ 	.word	0x00000020
        /*0e10*/ 	.short	0x0100
        /*0e12*/ 	.byte	0x07
	.zero		1


	//   ....[4]....
        /*0e14*/ 	.word	0x00000350
        /*0e18*/ 	.word	0x000000ff
        /*0e1c*/ 	.word	0x00000010
        /*0e20*/ 	.short	0x0100
        /*0e22*/ 	.byte	0x07
	.zero		1


	//   ....[5]....
        /*0e24*/ 	.word	0x00000360
        /*0e28*/ 	.word	0x000000ff
        /*0e2c*/ 	.word	0x00000028
        /*0e30*/ 	.short	0x0100
        /*0e32*/ 	.byte	0x07
	.zero		1


	//   ....[6]....
        /*0e34*/ 	.word	0x00000820
        /*0e38*/ 	.word	0x000000ff
        /*0e3c*/ 	.word	0x00000060
        /*0e40*/ 	.short	0x0100
        /*0e42*/ 	.byte	0x07
	.zero		1


	//   ....[7]....
        /*0e44*/ 	.word	0x000008c0
        /*0e48*/ 	.word	0x000000ff
        /*0e4c*/ 	.word	0x00000068
        /*0e50*/ 	.short	0x0100
        /*0e52*/ 	.byte	0x07
	.zero		1


	//   ....[8]....
        /*0e54*/ 	.word	0x00000900
        /*0e58*/ 	.word	0x000000ff
        /*0e5c*/ 	.word	0x00000040
        /*0e60*/ 	.short	0x0100
        /*0e62*/ 	.byte	0x0a
	.zero		1


	//   ....[9]....
        /*0e64*/ 	.word	0x00000910
        /*0e68*/ 	.word	0x000000ff
        /*0e6c*/ 	.word	0x00000048
        /*0e70*/ 	.short	0x0100
        /*0e72*/ 	.byte	0x0a
	.zero		1


	//   ....[10]....
        /*0e74*/ 	.word	0x00000920
        /*0e78*/ 	.word	0x000000ff
        /*0e7c*/ 	.word	0x00000050
        /*0e80*/ 	.short	0x0100
        /*0e82*/ 	.byte	0x0a
	.zero		1


	//   ....[11]....
        /*0e84*/ 	.word	0x00000930
        /*0e88*/ 	.word	0x000000ff
        /*0e8c*/ 	.word	0x00000058
        /*0e90*/ 	.short	0x0100
        /*0e92*/ 	.byte	0x0a
	.zero		1


	//   ....[12]....
        /*0e94*/ 	.word	0x00001800
        /*0e98*/ 	.word	0x000000ff
        /*0e9c*/ 	.word	0xfffffff8
        /*0ea0*/ 	.short	0x010a
        /*0ea2*/ 	.byte	0x12
	.zero		1


	//   ....[13]....
        /*0ea4*/ 	.word	0x000021d0
        /*0ea8*/ 	.word	0x000000ff
        /*0eac*/ 	.word	0x00000000
        /*0eb0*/ 	.short	0x010a
        /*0eb2*/ 	.byte	0x06
	.zero		1


	//   ....[14]....
        /*0eb4*/ 	.word	0x00002210
        /*0eb8*/ 	.word	0x000000ff
        /*0ebc*/ 	.word	0x00000000
        /*0ec0*/ 	.short	0x010a
        /*0ec2*/ 	.byte	0x06
	.zero		1


	//   ....[15]....
        /*0ec4*/ 	.word	0x000034b0
        /*0ec8*/ 	.word	0x000000ff
        /*0ecc*/ 	.word	0x00000000
        /*0ed0*/ 	.short	0x010a
        /*0ed2*/ 	.byte	0x09
	.zero		1


	//   ....[16]....
        /*0ed4*/ 	.word	0x000034f0
        /*0ed8*/ 	.word	0x000000ff
        /*0edc*/ 	.word	0x00000000
        /*0ee0*/ 	.short	0x010a
        /*0ee2*/ 	.byte	0x09
	.zero		1


	//   ....[17]....
        /*0ee4*/ 	.word	0x00004660
        /*0ee8*/ 	.word	0x000000e5
        /*0eec*/ 	.word	0x00000000
        /*0ef0*/ 	.short	0x0101
        /*0ef2*/ 	.byte	0x3f
	.zero		1


	//   ....[18]....
        /*0ef4*/ 	.word	0x000056e0
        /*0ef8*/ 	.word	0x000000e5
        /*0efc*/ 	.word	0x00000000
        /*0f00*/ 	.short	0x0101
        /*0f02*/ 	.byte	0x1c
	.zero		1


	//   ....[19]....
        /*0f04*/ 	.word	0x00005890
        /*0f08*/ 	.word	0x00000018
        /*0f0c*/ 	.word	0x00000000
        /*0f10*/ 	.short	0x0101
        /*0f12*/ 	.byte	0x3f
	.zero		1


	//   ....[20]....
        /*0f14*/ 	.word	0x00005950
        /*0f18*/ 	.word	0x000000ff
        /*0f1c*/ 	.word	0x00000008
        /*0f20*/ 	.short	0x010a
        /*0f22*/ 	.byte	0x12
	.zero		1


	//   ....[21]....
        /*0f24*/ 	.word	0x0000eb20
        /*0f28*/ 	.word	0x00000003
        /*0f2c*/ 	.word	0x00000000
        /*0f30*/ 	.short	0x0101
        /*0f32*/ 	.byte	0x1c
	.zero		1


	//   ....[22]....
        /*0f34*/ 	.word	0x0000f570
        /*0f38*/ 	.word	0x0000000d
        /*0f3c*/ 	.word	0x00000018
        /*0f40*/ 	.short	0x010a
        /*0f42*/ 	.byte	0x3f
	.zero		1


	//   ....[23]....
        /*0f44*/ 	.word	0x0000f940
        /*0f48*/ 	.word	0x00000004
        /*0f4c*/ 	.word	0x00000068
        /*0f50*/ 	.short	0x0101
        /*0f52*/ 	.byte	0x3f
	.zero		1


	//   ....[24]....
        /*0f54*/ 	.word	0x00010140
        /*0f58*/ 	.word	0x00000007
        /*0f5c*/ 	.word	0x00000000
        /*0f60*/ 	.short	0x010a
        /*0f62*/ 	.byte	0x3f
	.zero		1


	//   ....[25]....
        /*0f64*/ 	.word	0x000101c0
        /*0f68*/ 	.word	0x00000009
        /*0f6c*/ 	.word	0x00000000
        /*0f70*/ 	.short	0x010a
        /*0f72*/ 	.byte	0x3f
	.zero		1


	//   ....[26]....
        /*0f74*/ 	.word	0x00010250
        /*0f78*/ 	.word	0x00000003
        /*0f7c*/ 	.word	0x00000000
        /*0f80*/ 	.short	0x010a
        /*0f82*/ 	.byte	0x3f
	.zero		1


	//   ....[27]....
        /*0f84*/ 	.word	0x000102c0
        /*0f88*/ 	.word	0x00000003
        /*0f8c*/ 	.word	0xfffffff8
        /*0f90*/ 	.short	0x010a
        /*0f92*/ 	.byte	0x3f
	.zero		1


	//   ....[28]....
        /*0f94*/ 	.word	0x00010320
        /*0f98*/ 	.word	0x00000003
        /*0f9c*/ 	.word	0x00000000
        /*0fa0*/ 	.short	0x010a
        /*0fa2*/ 	.byte	0x3f
	.zero		1


	//   ....[29]....
        /*0fa4*/ 	.word	0x00010390
        /*0fa8*/ 	.word	0x00000000
        /*0fac*/ 	.word	0x00000000
        /*0fb0*/ 	.short	0x010a
        /*0fb2*/ 	.byte	0x3f
	.zero		1


	//   ....[30]....
        /*0fb4*/ 	.word	0x00010400
        /*0fb8*/ 	.word	0x00000019
        /*0fbc*/ 	.word	0x00000008
        /*0fc0*/ 	.short	0x010a
        /*0fc2*/ 	.byte	0x3f
	.zero		1


	//   ....[31]....
        /*0fc4*/ 	.word	0x000104d0
        /*0fc8*/ 	.word	0x0000000d
        /*0fcc*/ 	.word	0x00000018
        /*0fd0*/ 	.short	0x010a
        /*0fd2*/ 	.byte	0x3f
	.zero		1


	//   ....[32]....
        /*0fd4*/ 	.word	0x000105b0
        /*0fd8*/ 	.word	0x00000007
        /*0fdc*/ 	.word	0x00000000
        /*0fe0*/ 	.short	0x010a
        /*0fe2*/ 	.byte	0x3f
	.zero		1


	//   ....[33]....
        /*0fe4*/ 	.word	0x00010600
        /*0fe8*/ 	.word	0x00000009
        /*0fec*/ 	.word	0x00000000
        /*0ff0*/ 	.short	0x010a
        /*0ff2*/ 	.byte	0x3f
	.zero		1


	//----- nvinfo : EIATTR_NUM_MBARRIERS
	.align		4
.L_30:
        /*0ff4*/ 	.byte	0x03, 0x38
        /*0ff6*/ 	.short	0x000c


	//----- nvinfo : EIATTR_EXIT_INSTR_OFFSETS
	.align		4
        /*0ff8*/ 	.byte	0x04, 0x1c
        /*0ffa*/ 	.short	(.L_32 - .L_31)


	//   ....[0]....
.L_31:
        /*0ffc*/ 	.word	0x00001510


	//   ....[1]....
        /*1000*/ 	.word	0x00001570


	//   ....[2]....
        /*1004*/ 	.word	0x0000f230


	//   ....[3]....
        /*1008*/ 	.word	0x0000f260


	//   ....[4]....
        /*100c*/ 	.word	0x000102a0


	//----- nvinfo : EIATTR_MAX_THREADS
	.align		4
.L_32:
        /*1010*/ 	.byte	0x04, 0x05
        /*1012*/ 	.short	(.L_34 - .L_33)
.L_33:
        /*1014*/ 	.word	0x00000180
        /*1018*/ 	.word	0x00000001
        /*101c*/ 	.word	0x00000001


	//----- nvinfo : EIATTR_CRS_STACK_SIZE
	.align		4
.L_34:
        /*1020*/ 	.byte	0x04, 0x1e
        /*1022*/ 	.short	(.L_36 - .L_35)
.L_35:
        /*1024*/ 	.word	0x00000000


	//----- nvinfo : EIATTR_CBANK_PARAM_SIZE
	.align		4
.L_36:
        /*1028*/ 	.byte	0x03, 0x19
        /*102a*/ 	.short	0x0470


	//----- nvinfo : EIATTR_PARAM_CBANK
	.align		4
        /*102c*/ 	.byte	0x04, 0x0a
        /*102e*/ 	.short	(.L_38 - .L_37)
	.align		4
.L_37:
        /*1030*/ 	.word	index@(.nv.constant0._ZN7cutlass13device_kernelINS_4gemm6kernel13GemmUniversalIN4cute5tupleIJiiiiEEENS1_10collective13CollectiveMmaINS1_37MainloopSm90TmaGmmaWarpSpecializedFP8ILi3ENS5_IJNS4_1CILi2EEENSA_ILi1EEESC_EEENS1_32KernelTmaWarpSpecializedPingpongEEENS5_IJNSA_ILi64EEENSA_ILi256EEENSA_ILi128EEEEEENS_12float_e5m2_tENS5_IJlSC_lEEESK_SL_NS4_8TiledMMAINS4_8MMA_AtomIJNS4_4SM904GMMA31MMA_64x256x32_F32E5M2E5M2_SS_TNILNSP_7ScaleInE1ELSR_1EEEEEENS4_6LayoutINS5_IJSC_SC_SC_EEENS5_IJNSA_ILi0EEESW_SW_EEEEENS5_IJNS4_10UnderscoreESZ_SZ_EEEEENS4_13SM90_TMA_LOADENS4_14ComposedLayoutINS4_7SwizzleILi3ELi4ELi3EEENS4_18smem_ptr_flag_bitsILi8EEENSU_INS5_IJNSA_ILi8EEESI_EEENS5_IJSI_SC_EEEEEEEvNS4_8identityENS4_23SM90_TMA_LOAD_MULTICASTES1C_vS1D_EENS_8epilogue10collective6detail29Sm90TmaWarpSpecializedAdapterINS1H_15DefaultEpilogueISK_SL_SL_NS1G_6thread17LinearCombinationISK_Li1EffLNS1L_9ScaleType4KindE0ELNS_15FloatRoundStyleE2ESK_EENS1_15EpilogueDefaultEEEEEvvEEEEvNT_6ParamsE)
        /*1034*/ 	.short	0x0210
        /*1036*/ 	.short	0x0470


	//----- nvinfo : EIATTR_SW_WAR
	.align		4
.L_38:
        /*1038*/ 	.byte	0x04, 0x36
        /*103a*/ 	.short	(.L_40 - .L_39)
.L_39:
        /*103c*/ 	.word	0x00000008
.L_40:


//--------------------- .nv.callgraph             --------------------------
	.section	.nv.callgraph,"",@"SHT_CUDA_CALLGRAPH"
	.align	4
	.sectionentsize	8
	.align		4
        /*0000*/ 	.word	0x00000000
	.align		4
        /*0004*/ 	.word	0xffffffff
	.align		4
        /*0008*/ 	.word	0x00000000
	.align		4
        /*000c*/ 	.word	0xfffffffe
	.align		4
        /*0010*/ 	.word	0x00000000
	.align		4
        /*0014*/ 	.word	0xfffffffd
	.align		4
        /*0018*/ 	.word	0x00000000
	.align		4
        /*001c*/ 	.word	0xfffffffc


//--------------------- .nv.constant4             --------------------------
	.section	.nv.constant4,"a",@progbits
	.align	8
	.align		8
.nv.constant4:
        /*0000*/ 	.dword	_ZN39_INTERNAL_0f183e81_4_k_cu_ad57406e_50724cuda3std3__45__cpo5beginE
	.align		8
        /*0008*/ 	.dword	_ZN39_INTERNAL_0f183e81_4_k_cu_ad57406e_50724cuda3std3__45__cpo3endE
	.align		8
        /*0010*/ 	.dword	_ZN39_INTERNAL_0f183e81_4_k_cu_ad57406e_50724cuda3std3__45__cpo6cbeginE
	.align		8
        /*0018*/ 	.dword	_ZN39_INTERNAL_0f183e81_4_k_cu_ad57406e_50724cuda3std3__45__cpo4cendE
	.align		8
        /*0020*/ 	.dword	_ZN39_INTERNAL_0f183e81_4_k_cu_ad57406e_50724cuda3std3__441_GLOBAL__N__0f183e81_4_k_cu_ad57406e_50726ignoreE
	.align		8
        /*0028*/ 	.dword	_ZN39_INTERNAL_0f183e81_4_k_cu_ad57406e_50724cuda3std3__419piecewise_constructE
	.align		8
        /*0030*/ 	.dword	_ZN39_INTERNAL_0f183e81_4_k_cu_ad57406e_50724cuda3std3__48in_placeE
	.align		8
        /*0038*/ 	.dword	_ZN39_INTERNAL_0f183e81_4_k_cu_ad57406e_50724cuda3std6ranges3__45__cpo4swapE
	.align		8
        /*0040*/ 	.dword	_ZN39_INTERNAL_0f183e81_4_k_cu_ad57406e_50724cuda3std6ranges3__45__cpo9iter_moveE
	.align		8
        /*0048*/ 	.dword	_ZN39_INTERNAL_0f183e81_4_k_cu_ad57406e_50724cute7productE
	.align		8
        /*0050*/ 	.dword	_ZN39_INTERNAL_0f183e81_4_k_cu_ad57406e_50724cute1_E


//--------------------- .text._ZN7cutlass13device_kernelINS_4gemm6kernel13GemmUniversalIN4cute5tupleIJiiiiEEENS1_10collective13CollectiveMmaINS1_37MainloopSm90TmaGmmaWarpSpecializedFP8ILi3ENS5_IJNS4_1CILi2EEENSA_ILi1EEESC_EEENS1_32KernelTmaWarpSpecializedPingpongEEENS5_IJNSA_ILi64EEENSA_ILi256EEENSA_ILi128EEEEEENS_12float_e5m2_tENS5_IJlSC_lEEESK_SL_NS4_8TiledMMAINS4_8MMA_AtomIJNS4_4SM904GMMA31MMA_64x256x32_F32E5M2E5M2_SS_TNILNSP_7ScaleInE1ELSR_1EEEEEENS4_6LayoutINS5_IJSC_SC_SC_EEENS5_IJNSA_ILi0EEESW_SW_EEEEENS5_IJNS4_10UnderscoreESZ_SZ_EEEEENS4_13SM90_TMA_LOADENS4_14ComposedLayoutINS4_7SwizzleILi3ELi4ELi3EEENS4_18smem_ptr_flag_bitsILi8EEENSU_INS5_IJNSA_ILi8EEESI_EEENS5_IJSI_SC_EEEEEEEvNS4_8identityENS4_23SM90_TMA_LOAD_MULTICASTES1C_vS1D_EENS_8epilogue10collective6detail29Sm90TmaWarpSpecializedAdapterINS1H_15DefaultEpilogueISK_SL_SL_NS1G_6thread17LinearCombinationISK_Li1EffLNS1L_9ScaleType4KindE0ELNS_15FloatRoundStyleE2ESK_EENS1_15EpilogueDefaultEEEEEvvEEEEvNT_6ParamsE --------------------------
	.section	.text._ZN7cutlass13device_kernelINS_4gemm6kernel13GemmUniversalIN4cute5tupleIJiiiiEEENS1_10collective13CollectiveMmaINS1_37MainloopSm90TmaGmmaWarpSpecializedFP8ILi3ENS5_IJNS4_1CILi2EEENSA_ILi1EEESC_EEENS1_32KernelTmaWarpSpecializedPingpongEEENS5_IJNSA_ILi64EEENSA_ILi256EEENSA_ILi128EEEEEENS_12float_e5m2_tENS5_IJlSC_lEEESK_SL_NS4_8TiledMMAINS4_8MMA_AtomIJNS4_4SM904GMMA31MMA_64x256x32_F32E5M2E5M2_SS_TNILNSP_7ScaleInE1ELSR_1EEEEEENS4_6LayoutINS5_IJSC_SC_SC_EEENS5_IJNSA_ILi0EEESW_SW_EEEEENS5_IJNS4_10UnderscoreESZ_SZ_EEEEENS4_13SM90_TMA_LOADENS4_14ComposedLayoutINS4_7SwizzleILi3ELi4ELi3EEENS4_18smem_ptr_flag_bitsILi8EEENSU_INS5_IJNSA_ILi8EEESI_EEENS5_IJSI_SC_EEEEEEEvNS4_8identityENS4_23SM90_TMA_LOAD_MULTICASTES1C_vS1D_EENS_8epilogue10collective6detail29Sm90TmaWarpSpecializedAdapterINS1H_15DefaultEpilogueISK_SL_SL_NS1G_6thread17LinearCombinationISK_Li1EffLNS1L_9ScaleType4KindE0ELNS_15FloatRoundStyleE2ESK_EENS1_15EpilogueDefaultEEEEEvvEEEEvNT_6ParamsE,"ax",@progbits
	.align	128
.text._ZN7cutlass13device_kernelINS_4gemm6kernel13GemmUniversalIN4cute5tupleIJiiiiEEENS1_10collective13CollectiveMmaINS1_37MainloopSm90TmaGmmaWarpSpecializedFP8ILi3ENS5_IJNS4_1CILi2EEENSA_ILi1EEESC_EEENS1_32KernelTmaWarpSpecializedPingpongEEENS5_IJNSA_ILi64EEENSA_ILi256EEENSA_ILi128EEEEEENS_12float_e5m2_tENS5_IJlSC_lEEESK_SL_NS4_8TiledMMAINS4_8MMA_AtomIJNS4_4SM904GMMA31MMA_64x256x32_F32E5M2E5M2_SS_TNILNSP_7ScaleInE1ELSR_1EEEEEENS4_6LayoutINS5_IJSC_SC_SC_EEENS5_IJNSA_ILi0EEESW_SW_EEEEENS5_IJNS4_10UnderscoreESZ_SZ_EEEEENS4_13SM90_TMA_LOADENS4_14ComposedLayoutINS4_7SwizzleILi3ELi4ELi3EEENS4_18smem_ptr_flag_bitsILi8EEENSU_INS5_IJNSA_ILi8EEESI_EEENS5_IJSI_SC_EEEEEEEvNS4_8identityENS4_23SM90_TMA_LOAD_MULTICASTES1C_vS1D_EENS_8epilogue10collective6detail29Sm90TmaWarpSpecializedAdapterINS1H_15DefaultEpilogueISK_SL_SL_NS1G_6thread17LinearCombinationISK_Li1EffLNS1L_9ScaleType4KindE0ELNS_15FloatRoundStyleE2ESK_EENS1_15EpilogueDefaultEEEEEvvEEEEvNT_6ParamsE:
        .type           _ZN7cutlass13device_kernelINS_4gemm6kernel13GemmUniversalIN4cute5tupleIJiiiiEEENS1_10collective13CollectiveMmaINS1_37MainloopSm90TmaGmmaWarpSpecializedFP8ILi3ENS5_IJNS4_1CILi2EEENSA_ILi1EEESC_EEENS1_32KernelTmaWarpSpecializedPingpongEEENS5_IJNSA_ILi64EEENSA_ILi256EEENSA_ILi128EEEEEENS_12float_e5m2_tENS5_IJlSC_lEEESK_SL_NS4_8TiledMMAINS4_8MMA_AtomIJNS4_4SM904GMMA31MMA_64x256x32_F32E5M2E5M2_SS_TNILNSP_7ScaleInE1ELSR_1EEEEEENS4_6LayoutINS5_IJSC_SC_SC_EEENS5_IJNSA_ILi0EEESW_SW_EEEEENS5_IJNS4_10UnderscoreESZ_SZ_EEEEENS4_13SM90_TMA_LOADENS4_14ComposedLayoutINS4_7SwizzleILi3ELi4ELi3EEENS4_18smem_ptr_flag_bitsILi8EEENSU_INS5_IJNSA_ILi8EEESI_EEENS5_IJSI_SC_EEEEEEEvNS4_8identityENS4_23SM90_TMA_LOAD_MULTICASTES1C_vS1D_EENS_8epilogue10collective6detail29Sm90TmaWarpSpecializedAdapterINS1H_15DefaultEpilogueISK_SL_SL_NS1G_6thread17LinearCombinationISK_Li1EffLNS1L_9ScaleType4KindE0ELNS_15FloatRoundStyleE2ESK_EENS1_15EpilogueDefaultEEEEEvvEEEEvNT_6ParamsE,@function
        .size           _ZN7cutlass13device_kernelINS_4gemm6kernel13GemmUniversalIN4cute5tupleIJiiiiEEENS1_10collective13CollectiveMmaINS1_37MainloopSm90TmaGmmaWarpSpecializedFP8ILi3ENS5_IJNS4_1CILi2EEENSA_ILi1EEESC_EEENS1_32KernelTmaWarpSpecializedPingpongEEENS5_IJNSA_ILi64EEENSA_ILi256EEENSA_ILi128EEEEEENS_12float_e5m2_tENS5_IJlSC_lEEESK_SL_NS4_8TiledMMAINS4_8MMA_AtomIJNS4_4SM904GMMA31MMA_64x256x32_F32E5M2E5M2_SS_TNILNSP_7ScaleInE1ELSR_1EEEEEENS4_6LayoutINS5_IJSC_SC_SC_EEENS5_IJNSA_ILi0EEESW_SW_EEEEENS5_IJNS4_10UnderscoreESZ_SZ_EEEEENS4_13SM90_TMA_LOADENS4_14ComposedLayoutINS4_7SwizzleILi3ELi4ELi3EEENS4_18smem_ptr_flag_bitsILi8EEENSU_INS5_IJNSA_ILi8EEESI_EEENS5_IJSI_SC_EEEEEEEvNS4_8identityENS4_23SM90_TMA_LOAD_MULTICASTES1C_vS1D_EENS_8epilogue10collective6detail29Sm90TmaWarpSpecializedAdapterINS1H_15DefaultEpilogueISK_SL_SL_NS1G_6thread17LinearCombinationISK_Li1EffLNS1L_9ScaleType4KindE0ELNS_15FloatRoundStyleE2ESK_EENS1_15EpilogueDefaultEEEEEvvEEEEvNT_6ParamsE,(.L_x_334 - _ZN7cutlass13device_kernelINS_4gemm6kernel13GemmUniversalIN4cute5tupleIJiiiiEEENS1_10collective13CollectiveMmaINS1_37MainloopSm90TmaGmmaWarpSpecializedFP8ILi3ENS5_IJNS4_1CILi2EEENSA_ILi1EEESC_EEENS1_32KernelTmaWarpSpecializedPingpongEEENS5_IJNSA_ILi64EEENSA_ILi256EEENSA_ILi128EEEEEENS_12float_e5m2_tENS5_IJlSC_lEEESK_SL_NS4_8TiledMMAINS4_8MMA_AtomIJNS4_4SM904GMMA31MMA_64x256x32_F32E5M2E5M2_SS_TNILNSP_7ScaleInE1ELSR_1EEEEEENS4_6LayoutINS5_IJSC_SC_SC_EEENS5_IJNSA_ILi0EEESW_SW_EEEEENS5_IJNS4_10UnderscoreESZ_SZ_EEEEENS4_13SM90_TMA_LOADENS4_14ComposedLayoutINS4_7SwizzleILi3ELi4ELi3EEENS4_18smem_ptr_flag_bitsILi8EEENSU_INS5_IJNSA_ILi8EEESI_EEENS5_IJSI_SC_EEEEEEEvNS4_8identityENS4_23SM90_TMA_LOAD_MULTICASTES1C_vS1D_EENS_8epilogue10collective6detail29Sm90TmaWarpSpecializedAdapterINS1H_15DefaultEpilogueISK_SL_SL_NS1G_6thread17LinearCombinationISK_Li1EffLNS1L_9ScaleType4KindE0ELNS_15FloatRoundStyleE2ESK_EENS1_15EpilogueDefaultEEEEEvvEEEEvNT_6ParamsE)
        .other          _ZN7cutlass13device_kernelINS_4gemm6kernel13GemmUniversalIN4cute5tupleIJiiiiEEENS1_10collective13CollectiveMmaINS1_37MainloopSm90TmaGmmaWarpSpecializedFP8ILi3ENS5_IJNS4_1CILi2EEENSA_ILi1EEESC_EEENS1_32KernelTmaWarpSpecializedPingpongEEENS5_IJNSA_ILi64EEENSA_ILi256EEENSA_ILi128EEEEEENS_12float_e5m2_tENS5_IJlSC_lEEESK_SL_NS4_8TiledMMAINS4_8MMA_AtomIJNS4_4SM904GMMA31MMA_64x256x32_F32E5M2E5M2_SS_TNILNSP_7ScaleInE1ELSR_1EEEEEENS4_6LayoutINS5_IJSC_SC_SC_EEENS5_IJNSA_ILi0EEESW_SW_EEEEENS5_IJNS4_10UnderscoreESZ_SZ_EEEEENS4_13SM90_TMA_LOADENS4_14ComposedLayoutINS4_7SwizzleILi3ELi4ELi3EEENS4_18smem_ptr_flag_bitsILi8EEENSU_INS5_IJNSA_ILi8EEESI_EEENS5_IJSI_SC_EEEEEEEvNS4_8identityENS4_23SM90_TMA_LOAD_MULTICASTES1C_vS1D_EENS_8epilogue10collective6detail29Sm90TmaWarpSpecializedAdapterINS1H_15DefaultEpilogueISK_SL_SL_NS1G_6thread17LinearCombinationISK_Li1EffLNS1L_9ScaleType4KindE0ELNS_15FloatRoundStyleE2ESK_EENS1_15EpilogueDefaultEEEEEvvEEEEvNT_6ParamsE,@"STO_CUDA_ENTRY STV_DEFAULT"
_ZN7cutlass13device_kernelINS_4gemm6kernel13GemmUniversalIN4cute5tupleIJiiiiEEENS1_10collective13CollectiveMmaINS1_37MainloopSm90TmaGmmaWarpSpecializedFP8ILi3ENS5_IJNS4_1CILi2EEENSA_ILi1EEESC_EEENS1_32KernelTmaWarpSpecializedPingpongEEENS5_IJNSA_ILi64EEENSA_ILi256EEENSA_ILi128EEEEEENS_12float_e5m2_tENS5_IJlSC_lEEESK_SL_NS4_8TiledMMAINS4_8MMA_AtomIJNS4_4SM904GMMA31MMA_64x256x32_F32E5M2E5M2_SS_TNILNSP_7ScaleInE1ELSR_1EEEEEENS4_6LayoutINS5_IJSC_SC_SC_EEENS5_IJNSA_ILi0EEESW_SW_EEEEENS5_IJNS4_10UnderscoreESZ_SZ_EEEEENS4_13SM90_TMA_LOADENS4_14ComposedLayoutINS4_7SwizzleILi3ELi4ELi3EEENS4_18smem_ptr_flag_bitsILi8EEENSU_INS5_IJNSA_ILi8EEESI_EEENS5_IJSI_SC_EEEEEEEvNS4_8identityENS4_23SM90_TMA_LOAD_MULTICASTES1C_vS1D_EENS_8epilogue10collective6detail29Sm90TmaWarpSpecializedAdapterINS1H_15DefaultEpilogueISK_SL_SL_NS1G_6thread17LinearCombinationISK_Li1EffLNS1L_9ScaleType4KindE0ELNS_15FloatRoundStyleE2ESK_EENS1_15EpilogueDefaultEEEEEvvEEEEvNT_6ParamsE:
[----:B------:R-:W0:Y:S02]  /*0000*/  LDC R1, c[0x0][0x28] ;  /* 0x00000a00ff017b82 */ /* 0x000e240000000800 */
[----:B0-----:R-:W-:Y:S01]  /*0010*/  VIADD R1, R1, 0xfffffef0 ;  /* 0xfffffef001017836 */ /* 0x001fe20000000000 */
[----:B------:R-:W0:Y:S01]  /*0020*/  S2R R3, SR_TID.X ;  /* 0x0000000000037919 */ /* 0x000e220000002100 */
[----:B------:R-:W-:Y:S01]  /*0030*/  ELECT P0, URZ, PT ;  /* 0x00000000003f782f */ /* 0x000fe20003800000 */
[----:B------:R-:W-:Y:S01]  /*0040*/  BSSY B0, `(.L_x_0) ;  /* 0x0000014000007945 */ /* 0x000fe20003800000 */
[--C-:B0-----:R-:W-:Y:S02]  /*0050*/  SHF.R.U32.HI R0, RZ, 0x5, R3.reuse ;  /* 0x00000005ff007819 */ /* 0x101fe40000011603 */
[----:B------:R-:W-:-:S03]  /*0060*/  SHF.R.U32.HI R5, RZ, 0x7, R3 ;  /* 0x00000007ff057819 */ /* 0x000fc60000011603 */
[----:B------:R-:W0:Y:S02]  /*0070*/  SHFL.IDX PT, R2, R0, RZ, 0x1f ;  /* 0x00001fff00027589 */ /* 0x000e2400000e0000 */
[----:B0-----:R-:W-:Y:S02]  /*0080*/  R2UR UR6, R2 ;  /* 0x00000000020672ca */ /* 0x001fe400000e0000 */
[----:B------:R0:W1:Y:S11]  /*0090*/  SHFL.IDX PT, R2, R5, RZ, 0x1f ;  /* 0x00001fff05027589 */ /* 0x00007600000e0000 */
[----:B------:R-:W-:-:S02]  /*00a0*/  USHF.R.S32.HI UR4, URZ, 0x1f, UR6 ;  /* 0x0000001f3f047899 */ /* 0x000fc40008011406 */
[----:B------:R-:W-:Y:S02]  /*00b0*/  ISETP.NE.OR P0, PT, RZ, UR6, !P0 ;  /* 0x00000006ff007c0c */ /* 0x000fe4000c705670 */
[----:B------:R-:W-:-:S04]  /*00c0*/  ULEA.HI UR4, UR4, UR6, URZ, 0x2 ;  /* 0x0000000604047291 */ /* 0x000fc8000f8f103f */
[----:B------:R-:W-:-:S04]  /*00d0*/  ULOP3.LUT UR4, UR4, 0xfffffffc, URZ, 0xc0, !UPT ;  /* 0xfffffffc04047892 */ /* 0x000fc8000f8ec03f */
[----:B------:R-:W-:-:S03]  /*00e0*/  UIADD3 UR6, UR6, -UR4, URZ ;  /* 0x8000000406067290 */ /* 0x000fc6000fffe03f */
[----:B01----:R-:W-:Y:S09]  /*00f0*/  @P0 BRA `(.L_x_1) ;  /* 0x0000000000200947 */ /* 0x003ff20003800000 */
[----:B------:R-:W-:Y:S02]  /*0100*/  ULDC.64 UR4, c[0x0][0x198] ;  /* 0x0000660000047ab9 */ /* 0x000fe40000000a00 */
[----:B------:R-:W-:Y:S02]  /*0110*/  UIADD3 UR8, UP0, UR4, 0xf0, URZ ;  /* 0x000000f004087890 */ /* 0x000fe4000ff1e03f */
[----:B------:R-:W-:Y:S02]  /*0120*/  UIADD3 UR4, UP1, UR4, 0x1f0, URZ ;  /* 0x000001f004047890 */ /* 0x000fe4000ff3e03f */
[----:B------:R-:W-:Y:S02]  /*0130*/  UIADD3.X UR9, URZ, UR5, URZ, UP0, !UPT ;  /* 0x000000053f097290 */ /* 0x000fe400087fe43f */
[----:B------:R-:W-:-:S07]  /*0140*/  UIADD3.X UR5, URZ, UR5, URZ, UP1, !UPT ;  /* 0x000000053f057290 */ /* 0x000fce0008ffe43f */
[----:B------:R0:W-:Y:S02]  /*0150*/  UTMACCTL.PF [UR8] ;  /* 0x00000000080079b9 */ /* 0x0001e40008040000 */
[----:B------:R0:W-:Y:S02]  /*0160*/  UTMACCTL.PF [UR4] ;  /* 0x00000000040079b9 */ /* 0x0001e40008040000 */
[----:B0-----:R-:W-:Y:S01]  /*0170*/  NOP ;  /* 0x0000000000007918 */ /* 0x001fe20000000000 */
.L_x_1:
[----:B------:R-:W-:Y:S05]  /*0180*/  BSYNC B0 ;  /* 0x0000000000007941 */ /* 0x000fea0003800000 */
.L_x_0:
[----:B------:R-:W0:Y:S01]  /*0190*/  SHFL.IDX PT, R6, R0, RZ, 0x1f ;  /* 0x00001fff00067589 */ /* 0x000e2200000e0000 */
[----:B------:R-:W-:Y:S01]  /*01a0*/  R2UR UR13, R2 ;  /* 0x00000000020d72ca */ /* 0x000fe200000e0000 */
[----:B------:R-:W-:-:S04]  /*01b0*/  UISETP.NE.AND UP0, UPT, UR6, 0x3, UPT ;  /* 0x000000030600788c */ /* 0x000fc8000bf05270 */
[----:B------:R-:W-:-:S08]  /*01c0*/  UISETP.EQ.OR UP0, UPT, UR6, URZ, !UP0 ;  /* 0x0000003f0600728c */ /* 0x000fd0000c702670 */
[----:B------:R-:W-:Y:S02]  /*01d0*/  UIADD3 UR12, UR13, -0x1, URZ ;  /* 0xffffffff0d0c7890 */ /* 0x000fe4000fffe03f */
[----:B------:R-:W-:Y:S02]  /*01e0*/  UISETP.EQ.AND UP0, UPT, UR13, URZ, UP0 ;  /* 0x0000003f0d00728c */ /* 0x000fe40008702270 */
[----:B------:R-:W-:Y:S02]  /*01f0*/  UISETP.GE.U32.AND UP1, UPT, UR12, 0x2, UPT ;  /* 0x000000020c00788c */ /* 0x000fe4000bf26070 */
[----:B------:R-:W-:Y:S01]  /*0200*/  USEL UR15, URZ, 0x1, !UP0 ;  /* 0x000000013f0f7887 */ /* 0x000fe2000c000000 */
[----:B0-----:R-:W-:-:S03]  /*0210*/  ISETP.NE.AND P0, PT, R6, RZ, PT ;  /* 0x000000ff0600720c */ /* 0x001fc60003f05270 */
[----:B------:R-:W-:-:S10]  /*0220*/  USEL UR15, UR15, 0x2, UP1 ;  /* 0x000000020f0f7887 */ /* 0x000fd40008800000 */
[----:B------:R-:W-:Y:S05]  /*0230*/  @P0 BRA `(.L_x_2) ;  /* 0x0000000000500947 */ /* 0x000fea0003800000 */
[----:B------:R-:W0:Y:S01]  /*0240*/  S2UR UR7, SR_CgaCtaId ;  /* 0x00000000000779c3 */ /* 0x000e220000008800 */
[----:B------:R-:W-:Y:S01]  /*0250*/  UMOV UR4, 0x400 ;  /* 0x0000040000047882 */ /* 0x000fe20000000000 */
[----:B------:R-:W-:Y:S01]  /*0260*/  UMOV UR5, 0x1 ;  /* 0x0000000100057882 */ /* 0x000fe20000000000 */
[----:B------:R-:W-:Y:S01]  /*0270*/  UMOV UR8, 0x2 ;  /* 0x0000000200087882 */ /* 0x000fe20000000000 */
[----:B------:R-:W-:Y:S01]  /*0280*/  ELECT P0, URZ, PT ;  /* 0x00000000003f782f */ /* 0x000fe20003800000 */
[----:B------:R-:W-:-:S04]  /*0290*/  UIADD3 UR8, -UR8, 0x100000, URZ ;  /* 0x0010000008087890 */ /* 0x000fc8000fffe13f */
[----:B------:R-:W-:Y:S02]  /*02a0*/  USHF.L.U32 UR9, UR8, 0xb, URZ ;  /* 0x0000000b08097899 */ /* 0x000fe4000800063f */
[----:B------:R-:W-:Y:S02]  /*02b0*/  USHF.L.U32 UR8, UR8, 0x1, URZ ;  /* 0x0000000108087899 */ /* 0x000fe4000800063f */
[----:B0-----:R-:W-:Y:S02]  /*02c0*/  ULEA UR7, UR7, UR4, 0x18 ;  /* 0x0000000407077291 */ /* 0x001fe4000f8ec03f */
[----:B------:R-:W-:-:S04]  /*02d0*/  UIADD3 UR4, -UR5, 0x100000, URZ ;  /* 0x0010000005047890 */ /* 0x000fc8000fffe13f */
[----:B------:R-:W-:Y:S02]  /*02e0*/  USHF.L.U32 UR5, UR4, 0xb, URZ ;  /* 0x0000000b04057899 */ /* 0x000fe4000800063f */
[----:B------:R-:W-:Y:S01]  /*02f0*/  USHF.L.U32 UR4, UR4, 0x1, URZ ;  /* 0x0000000104047899 */ /* 0x000fe2000800063f */
[----:B------:R-:W0:Y:S11]  /*0300*/  FENCE.VIEW.ASYNC.S ;  /* 0x00000000000073c6 */ /* 0x000e360000000000 */
[----:B0-----:R0:W1:Y:S01]  /*0310*/  SYNCS.EXCH.64 URZ, [UR7], UR4 ;  /* 0x00000004073f75b2 */ /* 0x0010620008000100 */
[----:B------:R0:W2:Y:S01]  /*0320*/  SYNCS.EXCH.64 URZ, [UR7+0x18], UR8 ;  /* 0x00001808073f75b2 */ /* 0x0000a20008000100 */
[----:B------:R0:W3:Y:S01]  /*0330*/  SYNCS.EXCH.64 URZ, [UR7+0x8], UR4 ;  /* 0x00000804073f75b2 */ /* 0x0000e20008000100 */
[----:B------:R0:W4:Y:S01]  /*0340*/  SYNCS.EXCH.64 URZ, [UR7+0x20], UR8 ;  /* 0x00002008073f75b2 */ /* 0x0001220008000100 */
[----:B------:R0:W0:Y:S01]  /*0350*/  SYNCS.EXCH.64 URZ, [UR7+0x10], UR4 ;  /* 0x00001004073f75b2 */ /* 0x0000220008000100 */
[----:B------:R0:W0:Y:S01]  /*0360*/  SYNCS.EXCH.64 URZ, [UR7+0x28], UR8 ;  /* 0x00002808073f75b2 */ /* 0x0000220008000100 */
[----:B------:R-:W-:Y:S01]  /*0370*/  NOP ;  /* 0x0000000000007918 */ /* 0x000fe20000000000 */
.L_x_2:
[----:B------:R-:W-:Y:S01]  /*0380*/  SHF.R.S32.HI R2, RZ, 0x1f, R3 ;  /* 0x0000001fff027819 */ /* 0x000fe20000011403 */
[----:B------:R-:W5:Y:S01]  /*0390*/  SHFL.IDX PT, R7, R0, RZ, 0x1f ;  /* 0x00001fff00077589 */ /* 0x000f6200000e0000 */
[----:B------:R-:W1:Y:S01]  /*03a0*/  S2UR UR14, SR_CTAID.X ;  /* 0x00000000000e79c3 */ /* 0x000e620000002500 */
[----:B------:R-:W-:Y:S02]  /*03b0*/  ELECT P0, URZ, PT ;  /* 0x00000000003f782f */ /* 0x000fe40003800000 */
[----:B------:R-:W-:Y:S01]  /*03c0*/  LEA.HI R2, R2, R3, RZ, 0x7 ;  /* 0x0000000302027211 */ /* 0x000fe200078f38ff */
[----:B------:R1:W2:Y:S01]  /*03d0*/  SHFL.IDX PT, R10, R0, RZ, 0x1f ;  /* 0x00001fff000a7589 */ /* 0x0002a200000e0000 */
[----:B------:R-:W-:Y:S01]  /*03e0*/  SHF.R.S32.HI R9, RZ, 0x1f, R6 ;  /* 0x0000001fff097819 */ /* 0x000fe20000011406 */
[----:B0-----:R-:W-:Y:S01]  /*03f0*/  ULDC UR4, c[0x0][0x150] ;  /* 0x0000540000047ab9 */ /* 0x001fe20000000800 */
[----:B------:R-:W-:Y:S02]  /*0400*/  LOP3.LUT R2, R2, 0xffffff80, RZ, 0xc0, !PT ;  /* 0xffffff8002027812 */ /* 0x000fe400078ec0ff */
[----:B------:R-:W-:-:S02]  /*0410*/  ELECT P1, URZ, PT ;  /* 0x00000000003f782f */ /* 0x000fc40003820000 */
[----:B------:R-:W-:Y:S01]  /*0420*/  LEA.HI R9, R9, R6, RZ, 0x2 ;  /* 0x0000000609097211 */ /* 0x000fe200078f10ff */
[----:B------:R-:W0:Y:S01]  /*0430*/  LDC R12, c[0x0][0x144] ;  /* 0x00005100ff0c7b82 */ /* 0x000e220000000800 */
[----:B------:R-:W-:Y:S01]  /*0440*/  UMOV UR9, 0x80 ;  /* 0x0000008000097882 */ /* 0x000fe20000000000 */
[----:B------:R-:W-:Y:S01]  /*0450*/  IMAD.IADD R2, R3, 0x1, -R2 ;  /* 0x0000000103027824 */ /* 0x000fe200078e0a02 */
[----:B------:R-:W-:Y:S01]  /*0460*/  LOP3.LUT R9, R9, 0x3ffffffc, RZ, 0xc0, !PT ;  /* 0x3ffffffc09097812 */ /* 0x000fe200078ec0ff */
[----:B------:R-:W-:Y:S01]  /*0470*/  NOP ;  /* 0x0000000000007918 */ /* 0x000fe20000000000 */
[----:B------:R-:W-:Y:S01]  /*0480*/  NOP ;  /* 0x0000000000007918 */ /* 0x000fe20000000000 */
[----:B------:R-:W-:Y:S02]  /*0490*/  ISETP.NE.AND P3, PT, RZ, UR13, PT ;  /* 0x0000000dff007c0c */ /* 0x000fe4000bf65270 */
[----:B------:R-:W-:Y:S01]  /*04a0*/  SHF.R.S32.HI R13, RZ, 0x1f, R2 ;  /* 0x0000001fff0d7819 */ /* 0x000fe20000011402 */
[----:B------:R-:W-:-:S02]  /*04b0*/  IMAD.IADD R9, R6, 0x1, -R9 ;  /* 0x0000000106097824 */ /* 0x000fc400078e0a09 */
[----:B------:R-:W3:Y:S01]  /*04c0*/  SHFL.IDX PT, R6, R5, RZ, 0x1f ;  /* 0x00001fff05067589 */ /* 0x000ee200000e0000 */
[----:B------:R-:W-:Y:S02]  /*04d0*/  LEA.HI R4, R13, R2, RZ, 0x3 ;  /* 0x000000020d047211 */ /* 0x000fe400078f18ff */
[----:B-----5:R-:W-:Y:S02]  /*04e0*/  ISETP.NE.OR P0, PT, R7, RZ, !P0 ;  /* 0x000000ff0700720c */ /* 0x020fe40004705670 */
[--C-:B------:R-:W-:Y:S02]  /*04f0*/  SHF.R.S32.HI R7, RZ, 0x3, R4.reuse ;  /* 0x00000003ff077819 */ /* 0x100fe40000011404 */
[----:B------:R-:W-:Y:S02]  /*0500*/  SHF.R.S32.HI R8, RZ, 0x1f, R4 ;  /* 0x0000001fff087819 */ /* 0x000fe40000011404 */
[----:B------:R-:W5:Y:S01]  /*0510*/  S2R R4, SR_CTAID.Y ;  /* 0x0000000000047919 */ /* 0x000f620000002600 */
[----:B-1----:R-:W-:-:S02]  /*0520*/  I2FP.F32.U32 R0, UR14 ;  /* 0x0000000e00007c45 */ /* 0x002fc40008201000 */
[----:B------:R-:W-:Y:S02]  /*0530*/  LEA.HI R8, R8, R7, RZ, 0x2 ;  /* 0x0000000708087211 */ /* 0x000fe400078f10ff */
[----:B--2---:R-:W-:Y:S01]  /*0540*/  ISETP.NE.OR P1, PT, R10, RZ, !P1 ;  /* 0x000000ff0a00720c */ /* 0x004fe20004f25670 */
[----:B------:R-:W-:Y:S01]  /*0550*/  FMUL R11, R0, UR4 ;  /* 0x00000004000b7c20 */ /* 0x000fe20008400000 */
[----:B------:R-:W-:Y:S01]  /*0560*/  LOP3.LUT R8, R8, 0xfffffffc, RZ, 0xc0, !PT ;  /* 0xfffffffc08087812 */ /* 0x000fe200078ec0ff */
[----:B------:R-:W-:Y:S01]  /*0570*/  VOTEU.ALL UP0, P0 ;  /* 0x00000000003f7886 */ /* 0x000fe20000000000 */
[----:B------:R-:W-:-:S03]  /*0580*/  ULDC UR4, c[0x0][0x154] ;  /* 0x0000550000047ab9 */ /* 0x000fc60000000800 */
[----:B------:R-:W1:Y:S01]  /*0590*/  F2I.U32.TRUNC.NTZ R11, R11 ;  /* 0x0000000b000b7305 */ /* 0x000e62000020f000 */
[----:B------:R-:W-:Y:S01]  /*05a0*/  IMAD.IADD R8, R7, 0x1, -R8 ;  /* 0x0000000107087824 */ /* 0x000fe200078e0a08 */
[----:B------:R-:W2:Y:S01]  /*05b0*/  @!UP0 S2UR UR8, SR_CgaCtaId ;  /* 0x00000000000889c3 */ /* 0x000ea20000008800 */
[----:B------:R-:W-:Y:S01]  /*05c0*/  @!UP0 UMOV UR7, 0x400 ;  /* 0x0000040000078882 */ /* 0x000fe20000000000 */
[----:B---3--:R-:W-:Y:S01]  /*05d0*/  R2UR UR18, R6 ;  /* 0x00000000061272ca */ /* 0x008fe200000e0000 */
[----:B------:R-:W-:Y:S01]  /*05e0*/  IMAD R8, R9, 0x4, R8 ;  /* 0x0000000409087824 */ /* 0x000fe200078e0208 */
[----:B------:R-:W-:Y:S01]  /*05f0*/  VOTEU.ALL UP1, P1 ;  /* 0x00000000003f7886 */ /* 0x000fe20000820000 */
[----:B------:R-:W-:Y:S01]  /*0600*/  VOTEU.ALL UP2, P1 ;  /* 0x00000000003f7886 */ /* 0x000fe20000840000 */
[----:B------:R-:W-:Y:S01]  /*0610*/  VOTEU.ALL UP3, P1 ;  /* 0x00000000003f7886 */ /* 0x000fe20000860000 */
[C---:B------:R-:W-:Y:S01]  /*0620*/  IMAD.SHL.U32 R7, R8.reuse, 0x4, RZ ;  /* 0x0000000408077824 */ /* 0x040fe200078e00ff */
[----:B------:R-:W-:Y:S01]  /*0630*/  LEA.HI R0, R8, R8, RZ, 0x1 ;  /* 0x0000000808007211 */ /* 0x000fe200078f08ff */
[----:B------:R-:W3:Y:S01]  /*0640*/  @!UP1 S2UR UR11, SR_CgaCtaId ;  /* 0x00000000000b99c3 */ /* 0x000ee20000008800 */
[----:B------:R-:W-:Y:S01]  /*0650*/  @!UP1 UMOV UR10, 0x400 ;  /* 0x00000400000a9882 */ /* 0x000fe20000000000 */
[----:B------:R-:W-:Y:S01]  /*0660*/  VOTEU.ALL UP4, P1 ;  /* 0x00000000003f7886 */ /* 0x000fe20000880000 */
[----:B------:R-:W-:Y:S01]  /*0670*/  LOP3.LUT R9, R0, 0xfffffffe, RZ, 0xc0, !PT ;  /* 0xfffffffe00097812 */ /* 0x000fe200078ec0ff */
[----:B-1----:R-:W-:Y:S01]  /*0680*/  IMAD.MOV R15, RZ, RZ, -R11 ;  /* 0x000000ffff0f7224 */ /* 0x002fe200078e0a0b */
[----:B------:R-:W-:Y:S01]  /*0690*/  LOP3.LUT R16, R8, 0xc, R7, 0x78, !PT ;  /* 0x0000000c08107812 */ /* 0x000fe200078e7807 */
[----:B------:R-:W-:-:S02]  /*06a0*/  VOTEU.ALL UP5, P1 ;  /* 0x00000000003f7886 */ /* 0x000fc400008a0000 */
[----:B0-----:R-:W-:Y:S01]  /*06b0*/  IMAD R14, R12, R15, UR14 ;  /* 0x0000000e0c0e7e24 */ /* 0x001fe2000f8e020f */
[----:B-----5:R-:W-:Y:S01]  /*06c0*/  I2FP.F32.U32 R0, R4 ;  /* 0x0000000400007245 */ /* 0x020fe20000201000 */
[----:B------:R-:W0:Y:S01]  /*06d0*/  LDC R15, c[0x0][0x148] ;  /* 0x00005200ff0f7b82 */ /* 0x000e220000000800 */
[----:B------:R-:W-:Y:S01]  /*06e0*/  IMAD.IADD R9, R8, 0x1, -R9 ;  /* 0x0000000108097824 */ /* 0x000fe200078e0a09 */
[----:B------:R1:W-:Y:S02]  /*06f0*/  STL [R1+0x78], R16 ;  /* 0x0000781001007387 */ /* 0x0003e40000100800 */
[----:B------:R-:W-:Y:S01]  /*0700*/  FMUL R0, R0, UR4 ;  /* 0x0000000400007c20 */ /* 0x000fe20008400000 */
[----:B------:R-:W-:Y:S01]  /*0710*/  UMOV UR4, 0x20 ;  /* 0x0000002000047882 */ /* 0x000fe20000000000 */
[----:B------:R-:W-:Y:S01]  /*0720*/  ISETP.NE.AND P2, PT, R9, R14, PT ;  /* 0x0000000e0900720c */ /* 0x000fe20003f45270 */
[----:B--2---:R-:W-:Y:S01]  /*0730*/  @!UP0 ULEA UR7, UR8, UR7, 0x18 ;  /* 0x0000000708078291 */ /* 0x004fe2000f8ec03f */
[----:B------:R-:W2:Y:S01]  /*0740*/  LDC R8, c[0x0][0x140] ;  /* 0x00005000ff087b82 */ /* 0x000ea20000000800 */
[----:B------:R-:W-:-:S04]  /*0750*/  @!UP0 UIADD3 UR4, -UR4, 0x100000, URZ ;  /* 0x0010000004048890 */ /* 0x000fc8000fffe13f */
[----:B------:R-:W-:Y:S02]  /*0760*/  @!UP0 USHF.L.U32 UR5, UR4, 0xb, URZ ;  /* 0x0000000b04058899 */ /* 0x000fe4000800063f */
[----:B------:R-:W-:Y:S01]  /*0770*/  @!UP0 USHF.L.U32 UR4, UR4, 0x1, URZ ;  /* 0x0000000104048899 */ /* 0x000fe2000800063f */
[----:B------:R-:W5:Y:S01]  /*0780*/  F2I.U32.TRUNC.NTZ R0, R0 ;  /* 0x0000000000007305 */ /* 0x000f62000020f000 */
[----:B------:R-:W-:-:S04]  /*0790*/  @!UP1 UIADD3 UR8, -UR9, 0x100000, URZ ;  /* 0x0010000009089890 */ /* 0x000fc8000fffe13f */
[----:B------:R-:W-:Y:S02]  /*07a0*/  @!UP1 USHF.L.U32 UR9, UR8, 0xb, URZ ;  /* 0x0000000b08099899 */ /* 0x000fe4000800063f */
[----:B------:R-:W-:Y:S01]  /*07b0*/  @!UP1 USHF.L.U32 UR8, UR8, 0x1, URZ ;  /* 0x0000000108089899 */ /* 0x000fe2000800063f */
[----:B------:R-:W-:Y:S01]  /*07c0*/  VOTEU.ALL UP0, P0 ;  /* 0x00000000003f7886 */ /* 0x000fe20000000000 */
[----:B---3--:R-:W-:Y:S01]  /*07d0*/  @!UP1 ULEA UR10, UR11, UR10, 0x18 ;  /* 0x0000000a0b0a9291 */ /* 0x008fe2000f8ec03f */
[----:B------:R-:W-:Y:S01]  /*07e0*/  VOTEU.ALL UP1, P0 ;  /* 0x00000000003f7886 */ /* 0x000fe20000020000 */
[----:B------:R-:W-:-:S04]  /*07f0*/  LOP3.LUT P0, RZ, R2, 0x7, RZ, 0xc0, !PT ;  /* 0x0000000702ff7812 */ /* 0x000fc8000780c0ff */
[C---:B------:R-:W-:Y:S01]  /*0800*/  ISETP.LT.U32.AND P0, PT, R16.reuse, 0x2, !P0 ;  /* 0x000000021000780c */ /* 0x040fe20004701070 */
[----:B------:R-:W3:Y:S02]  /*0810*/  FENCE.VIEW.ASYNC.S ;  /* 0x00000000000073c6 */ /* 0x000ee40000000000 */
[----:B---3--:R1:W3:Y:S01]  /*0820*/  @!UP0 SYNCS.EXCH.64 URZ, [UR7+0x60], UR4 ;  /* 0x00006004073f85b2 */ /* 0x0082e20008000100 */
[----:B-----5:R-:W-:Y:S01]  /*0830*/  IMAD.MOV R18, RZ, RZ, -R0 ;  /* 0x000000ffff127224 */ /* 0x020fe200078e0a00 */
[----:B------:R-:W-:-:S03]  /*0840*/  @P2 LEA.HI R0, R16, R16, RZ, 0x1 ;  /* 0x0000001010002211 */ /* 0x000fc600078f08ff */
[----:B0-----:R-:W-:Y:S01]  /*0850*/  IMAD R7, R15, R18, R4 ;  /* 0x000000120f077224 */ /* 0x001fe200078e0204 */
[----:B------:R-:W-:Y:S02]  /*0860*/  @P2 SHF.R.S32.HI R0, RZ, 0x1, R0 ;  /* 0x00000001ff002819 */ /* 0x000fe40000011400 */
[----:B--2---:R-:W-:Y:S02]  /*0870*/  ISETP.EQ.U32.AND P1, PT, R8, 0x1, PT ;  /* 0x000000010800780c */ /* 0x004fe40003f22070 */
[----:B------:R-:W-:Y:S01]  /*0880*/  @P2 ISETP.NE.AND P4, PT, R0, R7, PT ;  /* 0x000000070000220c */ /* 0x000fe20003f85270 */
[----:B------:R-:W-:Y:S01]  /*0890*/  IMAD.MOV.U32 R0, RZ, RZ, 0x1 ;  /* 0x00000001ff007424 */ /* 0x000fe200078e00ff */
[----:B------:R-:W-:Y:S02]  /*08a0*/  SEL R7, RZ, 0x1, !P0 ;  /* 0x00000001ff077807 */ /* 0x000fe40004000000 */
[----:B------:R-:W-:Y:S01]  /*08b0*/  @P2 SEL R0, RZ, 0x1, P4 ;  /* 0x00000001ff002807 */ /* 0x000fe20002000000 */
[----:B------:R1:W0:Y:S01]  /*08c0*/  @!UP1 SYNCS.EXCH.64 URZ, [UR7+0x68], UR4 ;  /* 0x00006804073f95b2 */ /* 0x0002220008000100 */
[----:B------:R-:W-:-:S02]  /*08d0*/  NOP ;  /* 0x0000000000007918 */ /* 0x000fc40000000000 */
[----:B------:R-:W-:-:S05]  /*08e0*/  LOP3.LUT R0, R0, R7, RZ, 0xc0, !PT ;  /* 0x0000000700007212 */ /* 0x000fca00078ec0ff */
[----:B------:R1:W-:Y:S01]  /*08f0*/  STL [R1+0x70], R0 ;  /* 0x0000700001007387 */ /* 0x0003e20000100800 */
[----:B------:R1:W2:Y:S01]  /*0900*/  @!UP2 SYNCS.EXCH.64 URZ, [UR10+0x40], UR8 ;  /* 0x000040080a3fa5b2 */ /* 0x0002a20008000100 */
[----:B------:R1:W0:Y:S01]  /*0910*/  @!UP3 SYNCS.EXCH.64 URZ, [UR10+0x48], UR8 ;  /* 0x000048080a3fb5b2 */ /* 0x0002220008000100 */
[----:B------:R1:W0:Y:S01]  /*0920*/  @!UP4 SYNCS.EXCH.64 URZ, [UR10+0x50], UR8 ;  /* 0x000050080a3fc5b2 */ /* 0x0002220008000100 */
[----:B------:R1:W0:Y:S01]  /*0930*/  @!UP5 SYNCS.EXCH.64 URZ, [UR10+0x58], UR8 ;  /* 0x000058080a3fd5b2 */ /* 0x0002220008000100 */
[----:B------:R-:W-:Y:S01]  /*0940*/  NOP ;  /* 0x0000000000007918 */ /* 0x000fe20000000000 */
[----:B---3--:R-:W-:Y:S05]  /*0950*/  @!P1 BRA `(.L_x_3) ;  /* 0x0000000000089947 */ /* 0x008fea0003800000 */
[----:B0-2-4-:R-:W-:Y:S01]  /*0960*/  UCGABAR_ARV ;  /* 0x00000000000079c7 */ /* 0x015fe20008000000 */
[----:B------:R-:W-:Y:S05]  /*0970*/  BRA `(.L_x_4) ;  /* 0x0000000000047947 */ /* 0x000fea0003800000 */
.L_x_3:
[----:B0-2-4-:R-:W-:Y:S01]  /*0980*/  NOP ;  /* 0x0000000000007918 */ /* 0x015fe20000000000 */
.L_x_4:
[----:B-1----:R-:W-:Y:S01]  /*0990*/  ULDC.64 UR4, c[0x0][0x598] ;  /* 0x0001660000047ab9 */ /* 0x002fe20000000a00 */
[----:B------:R-:W-:Y:S01]  /*09a0*/  ULDC.64 UR20, c[0x0][0x208] ;  /* 0x0000820000147ab9 */ /* 0x000fe20000000a00 */
[----:B------:R-:W-:-:S04]  /*09b0*/  ISETP.NE.U32.AND P0, PT, RZ, UR4, PT ;  /* 0x00000004ff007c0c */ /* 0x000fc8000bf05070 */
[----:B------:R-:W-:-:S13]  /*09c0*/  ISETP.NE.AND.EX P0, PT, RZ, UR5, PT, P0 ;  /* 0x00000005ff007c0c */ /* 0x000fda000bf05300 */
[----:B------:R-:W-:Y:S05]  /*09d0*/  @!P0 BRA `(.L_x_5) ;  /* 0x0000000000208947 */ /* 0x000fea0003800000 */
[----:B------:R-:W0:Y:S02]  /*09e0*/  LDC.64 R6, c[0x0][0x598] ;  /* 0x00016600ff067b82 */ /* 0x000e240000000a00 */
[----:B0-----:R-:W2:Y:S02]  /*09f0*/  LDG.E.64 R6, desc[UR20][R6.64] ;  /* 0x0000001406067981 */ /* 0x001ea4000c1e1b00 */
[----:B--2---:R-:W-:-:S04]  /*0a00*/  ISETP.NE.U32.AND P0, PT, R6, RZ, PT ;  /* 0x000000ff0600720c */ /* 0x004fc80003f05070 */
[----:B------:R-:W-:-:S13]  /*0a10*/  ISETP.NE.AND.EX P0, PT, R7, RZ, PT, P0 ;  /* 0x000000ff0700720c */ /* 0x000fda0003f05300 */
[----:B------:R-:W-:Y:S05]  /*0a20*/  @!P0 BRA `(.L_x_5) ;  /* 0x00000000000c8947 */ /* 0x000fea0003800000 */
[----:B------:R-:W2:Y:S02]  /*0a30*/  LD.E R6, desc[UR20][R6.64] ;  /* 0x0000001406067980 */ /* 0x000ea4000c101900 */
[----:B--2---:R-:W-:Y:S01]  /*0a40*/  R2UR UR32, R6 ;  /* 0x00000000062072ca */ /* 0x004fe200000e0000 */
[----:B------:R-:W-:-:S14]  /*0a50*/  BRA `(.L_x_6) ;  /* 0x0000000000247947 */ /* 0x000fdc0003800000 */
.L_x_5:
[----:B------:R-:W-:Y:S02]  /*0a60*/  ULDC.64 UR4, c[0x0][0x588] ;  /* 0x0001620000047ab9 */ /* 0x000fe40000000a00 */
[----:B------:R-:W-:-:S04]  /*0a70*/  ISETP.NE.U32.AND P0, PT, RZ, UR4, PT ;  /* 0x00000004ff007c0c */ /* 0x000fc8000bf05070 */
[----:B------:R-:W-:-:S13]  /*0a80*/  ISETP.NE.AND.EX P0, PT, RZ, UR5, PT, P0 ;  /* 0x00000005ff007c0c */ /* 0x000fda000bf05300 */
[----:B------:R-:W-:Y:S05]  /*0a90*/  @!P0 BRA `(.L_x_7) ;  /* 0x0000000000108947 */ /* 0x000fea0003800000 */
[----:B------:R-:W0:Y:S02]  /*0aa0*/  LDC.64 R6, c[0x0][0x588] ;  /* 0x00016200ff067b82 */ /* 0x000e240000000a00 */
[----:B0-----:R-:W2:Y:S02]  /*0ab0*/  LDG.E R6, desc[UR20][R6.64] ;  /* 0x0000001406067981 */ /* 0x001ea4000c1e1900 */
[----:B--2---:R-:W-:Y:S01]  /*0ac0*/  R2UR UR32, R6 ;  /* 0x00000000062072ca */ /* 0x004fe200000e0000 */
[----:B------:R-:W-:-:S14]  /*0ad0*/  BRA `(.L_x_6) ;  /* 0x0000000000047947 */ /* 0x000fdc0003800000 */
.L_x_7:
[----:B------:R-:W-:-:S05]  /*0ae0*/  ULDC UR32, c[0x0][0x580] ;  /* 0x0001600000207ab9 */ /* 0x000fca0000000800 */
.L_x_6:
[----:B------:R-:W-:Y:S02]  /*0af0*/  ULDC.64 UR4, c[0x0][0x5a0] ;  /* 0x0001680000047ab9 */ /* 0x000fe40000000a00 */
        /* <DEDUP_REMOVED lines=11> */
.L_x_8:
        /* <DEDUP_REMOVED lines=8> */
.L_x_10:
[----:B------:R-:W-:-:S05]  /*0c30*/  ULDC UR31, c[0x0][0x584] ;  /* 0x00016100001f7ab9 */ /* 0x000fca0000000800 */
.L_x_9:
[----:B------:R-:W0:Y:S01]  /*0c40*/  LDC R0, c[0x0][0x65c] ;  /* 0x00019700ff007b82 */ /* 0x000e220000000800 */
[----:B------:R-:W-:Y:S01]  /*0c50*/  IMAD.U32 R6, RZ, RZ, UR14 ;  /* 0x0000000eff067e24 */ /* 0x000fe2000f8e00ff */
[----:B------:R-:W-:Y:S01]  /*0c60*/  UISETP.NE.AND UP0, UPT, UR13, 0x2, UPT ;  /* 0x000000020d00788c */ /* 0x000fe2000bf05270 */
[----:B------:R-:W-:Y:S01]  /*0c70*/  IMAD.MOV.U32 R7, RZ, RZ, RZ ;  /* 0x000000ffff077224 */ /* 0x000fe200078e00ff */
[----:B------:R-:W-:Y:S01]  /*0c80*/  ULDC UR7, c[0x0][0x28c] ;  /* 0x0000a30000077ab9 */ /* 0x000fe20000000800 */
[----:B------:R-:W-:Y:S01]  /*0c90*/  UMOV UR5, URZ ;  /* 0x0000003f00057c82 */ /* 0x000fe20008000000 */
[----:B------:R-:W-:Y:S02]  /*0ca0*/  UIADD3 UR7, UR7, 0x7f, URZ ;  /* 0x0000007f07077890 */ /* 0x000fe4000fffe03f */
[----:B------:R-:W-:Y:S01]  /*0cb0*/  PLOP3.LUT P0, PT, PT, PT, UP0, 0x80, 0x0 ;  /* 0x000000000000781c */ /* 0x000fe20003f0f008 */
[----:B------:R-:W-:Y:S01]  /*0cc0*/  UMOV UR4, URZ ;  /* 0x0000003f00047c82 */ /* 0x000fe20008000000 */
[----:B------:R-:W-:Y:S01]  /*0cd0*/  USHF.R.S32.HI UR10, URZ, 0x1f, UR7 ;  /* 0x0000001f3f0a7899 */ /* 0x000fe20008011407 */
[----:B------:R-:W-:-:S03]  /*0ce0*/  ULDC.64 UR22, c[0x0][0x650] ;  /* 0x0001940000167ab9 */ /* 0x000fc60000000a00 */
[----:B------:R-:W-:Y:S01]  /*0cf0*/  ULEA.HI UR10, UR10, UR7, URZ, 0x7 ;  /* 0x000000070a0a7291 */ /* 0x000fe2000f8f383f */
[----:B0-----:R-:W-:-:S13]  /*0d00*/  ISETP.NE.AND P2, PT, R0, 0x1, PT ;  /* 0x000000010000780c */ /* 0x001fda0003f45270 */
[----:B------:R-:W0:Y:S01]  /*0d10*/  @P2 LDC R9, c[0x0][0x10] ;  /* 0x00000400ff092b82 */ /* 0x000e220000000800 */
[----:B------:R-:W-:-:S07]  /*0d20*/  @P2 IMAD.MOV.U32 R5, RZ, RZ, RZ ;  /* 0x000000ffff052224 */ /* 0x000fce00078e00ff */
[----:B------:R-:W1:Y:S01]  /*0d30*/  @!P2 LDC R11, c[0x0][0xc] ;  /* 0x00000300ff0bab82 */ /* 0x000e620000000800 */
[----:B------:R-:W-:Y:S01]  /*0d40*/  ULDC UR8, c[0x0][0xc] ;  /* 0x0000030000087ab9 */ /* 0x000fe20000000800 */
[----:B------:R-:W-:Y:S01]  /*0d50*/  ULDC UR9, c[0x0][0x10] ;  /* 0x0000040000097ab9 */ /* 0x000fe20000000800 */
[----:B------:R-:W-:Y:S01]  /*0d60*/  ULDC UR7, c[0x0][0x14] ;  /* 0x0000050000077ab9 */ /* 0x000fe20000000800 */
[----:B------:R-:W-:-:S04]  /*0d70*/  UIMAD.WIDE.U32 UR8, UR8, UR9, URZ ;  /* 0x00000009080872a5 */ /* 0x000fc8000f8e003f */
[----:B------:R-:W-:Y:S02]  /*0d80*/  UIMAD.WIDE.U32 UR16, UR8, UR7, URZ ;  /* 0x00000007081072a5 */ /* 0x000fe4000f8e003f */
[----:B------:R-:W-:-:S04]  /*0d90*/  UIMAD UR13, UR9, UR7, URZ ;  /* 0x00000007090d72a4 */ /* 0x000fc8000f8e023f */
[----:B------:R-:W-:Y:S01]  /*0da0*/  UIADD3 UR13, UR17, UR13, URZ ;  /* 0x0000000d110d7290 */ /* 0x000fe2000fffe03f */
[----:B0-----:R-:W-:Y:S01]  /*0db0*/  @P2 IMAD.WIDE.U32 R8, R9, UR14, R4 ;  /* 0x0000000e09082c25 */ /* 0x001fe2000f8e0004 */
[----:B------:R-:W-:-:S03]  /*0dc0*/  USHF.R.S32.HI UR14, URZ, 0x7, UR10 ;  /* 0x000000073f0e7899 */ /* 0x000fc6000801140a */
[----:B------:R-:W-:Y:S02]  /*0dd0*/  @P2 IMAD.MOV.U32 R12, RZ, RZ, R8 ;  /* 0x000000ffff0c2224 */ /* 0x000fe400078e0008 */
[----:B-1----:R-:W-:-:S04]  /*0de0*/  @!P2 IMAD.WIDE.U32 R6, R4, R11, R6 ;  /* 0x0000000b0406a225 */ /* 0x002fc800078e0006 */
[----:B------:R-:W-:Y:S02]  /*0df0*/  @P2 IMAD.MOV.U32 R11, RZ, RZ, RZ ;  /* 0x000000ffff0b2224 */ /* 0x000fe400078e00ff */
[----:B------:R-:W-:Y:S02]  /*0e00*/  @!P2 IMAD.MOV.U32 R12, RZ, RZ, R6 ;  /* 0x000000ffff0ca224 */ /* 0x000fe400078e0006 */
[----:B------:R-:W-:Y:S02]  /*0e10*/  @P2 IMAD.IADD R10, R9, 0x1, R11 ;  /* 0x00000001090a2824 */ /* 0x000fe400078e020b */
[----:B------:R-:W-:Y:S01]  /*0e20*/  @!P2 IMAD.MOV.U32 R10, RZ, RZ, R7 ;  /* 0x000000ffff0aa224 */ /* 0x000fe200078e0007 */
[----:B------:R0:W-:Y:S03]  /*0e30*/  STL [R1+0x80], R12 ;  /* 0x0000800c01007387 */ /* 0x0001e60000100800 */
[----:B------:R-:W-:Y:S01]  /*0e40*/  IMAD.MOV.U32 R16, RZ, RZ, R10 ;  /* 0x000000ffff107224 */ /* 0x000fe200078e000a */
[----:B------:R0:W-:Y:S01]  /*0e50*/  STL [R1+0x7c], R10 ;  /* 0x00007c0a01007387 */ /* 0x0001e20000100800 */
[----:B------:R-:W-:Y:S05]  /*0e60*/  @P0 BRA `(.L_x_11) ;  /* 0x0000000000280947 */ /* 0x000fea0003800000 */
[----:B0-----:R-:W-:Y:S01]  /*0e70*/  IADD3 R12, P0, R12, UR16, RZ ;  /* 0x000000100c0c7c10 */ /* 0x001fe2000ff1e0ff */
[----:B------:R-:W-:Y:S02]  /*0e80*/  UISETP.GE.U32.AND UP0, UPT, UR14, 0x3, UPT ;  /* 0x000000030e00788c */ /* 0x000fe4000bf06070 */
[----:B------:R-:W-:Y:S01]  /*0e90*/  UIMAD.WIDE.U32 UR4, UR14, -0x55555555, URZ ;  /* 0xaaaaaaab0e0478a5 */ /* 0x000fe2000f8e003f */
[----:B------:R-:W-:Y:S01]  /*0ea0*/  IADD3.X R16, R16, UR13, RZ, P0, !PT ;  /* 0x0000000d10107c10 */ /* 0x000fe200087fe4ff */
[----:B------:R1:W-:Y:S02]  /*0eb0*/  STL [R1+0x80], R12 ;  /* 0x0000800c01007387 */ /* 0x0003e40000100800 */
[----:B------:R-:W-:Y:S02]  /*0ec0*/  USHF.R.U32.HI UR5, URZ, 0x1, UR5 ;  /* 0x000000013f057899 */ /* 0x000fe40008011605 */
[----:B------:R1:W-:Y:S01]  /*0ed0*/  STL [R1+0x7c], R16 ;  /* 0x00007c1001007387 */ /* 0x0003e20000100800 */
[----:B------:R-:W-:-:S02]  /*0ee0*/  UMOV UR4, URZ ;  /* 0x0000003f00047c82 */ /* 0x000fc40008000000 */
[----:B------:R-:W-:Y:S02]  /*0ef0*/  @UP0 ULOP3.LUT UR4, UR5, 0x1, URZ, 0xc0, !UPT ;  /* 0x0000000105040892 */ /* 0x000fe4000f8ec03f */
[----:B------:R-:W-:-:S12]  /*0f00*/  UIMAD UR5, UR5, -0x3, UR14 ;  /* 0xfffffffd050578a4 */ /* 0x000fd8000f8e020e */
.L_x_11:
[----:B------:R-:W-:Y:S01]  /*0f10*/  IMAD.MOV.U32 R8, RZ, RZ, -0x1 ;  /* 0xffffffffff087424 */ /* 0x000fe200078e00ff */
[----:B------:R-:W-:Y:S01]  /*0f20*/  ISETP.GE.U32.AND P0, PT, R12, UR22, PT ;  /* 0x000000160c007c0c */ /* 0x000fe2000bf06070 */
[----:B------:R-:W-:Y:S01]  /*0f30*/  IMAD.MOV.U32 R6, RZ, RZ, -0x1 ;  /* 0xffffffffff067424 */ /* 0x000fe200078e00ff */
[----:B------:R-:W-:Y:S01]  /*0f40*/  PRMT R0, RZ, 0x7610, R0 ;  /* 0x00007610ff007816 */ /* 0x000fe20000000000 */
[----:B------:R-:W-:Y:S01]  /*0f50*/  IMAD.MOV.U32 R7, RZ, RZ, -0x1 ;  /* 0xffffffffff077424 */ /* 0x000fe200078e00ff */
[----:B------:R2:W-:Y:S01]  /*0f60*/  STL [R1+0x84], R8 ;  /* 0x0000840801007387 */ /* 0x0005e20000100800 */
[----:B------:R-:W-:-:S03]  /*0f70*/  ISETP.GE.U32.AND.EX P0, PT, R16, UR23, PT, P0 ;  /* 0x0000001710007c0c */ /* 0x000fc6000bf06100 */
[----:B------:R2:W-:Y:S04]  /*0f80*/  STL [R1+0x74], R6 ;  /* 0x0000740601007387 */ /* 0x0005e80000100800 */
[----:B------:R2:W-:Y:S06]  /*0f90*/  STL [R1+0x88], R7 ;  /* 0x0000880701007387 */ /* 0x0005ec0000100800 */
[----:B------:R-:W-:Y:S05]  /*0fa0*/  @P0 BRA `(.L_x_12) ;  /* 0x0000000400380947 */ /* 0x000fea0003800000 */
[----:B------:R-:W3:Y:S01]  /*0fb0*/  LDC.64 R20, c[0x0][0x628] ;  /* 0x00018a00ff147b82 */ /* 0x000ee20000000a00 */
[----:B--2---:R-:W-:Y:S02]  /*0fc0*/  IMAD.MOV.U32 R6, RZ, RZ, R12 ;  /* 0x000000ffff067224 */ /* 0x004fe400078e000c */
[----:B------:R-:W-:-:S05]  /*0fd0*/  IMAD.MOV.U32 R7, RZ, RZ, R16 ;  /* 0x000000ffff077224 */ /* 0x000fca00078e0010 */
[----:B------:R-:W2:Y:S08]  /*0fe0*/  LDC R0, c[0x0][0x630] ;  /* 0x00018c00ff007b82 */ /* 0x000eb00000000800 */
[----:B------:R-:W4:Y:S01]  /*0ff0*/  LDC.64 R22, c[0x0][0x620] ;  /* 0x00018800ff167b82 */ /* 0x000f220000000a00 */
[----:B---3--:R-:W-:-:S04]  /*1000*/  ISETP.NE.U32.AND P0, PT, R20, RZ, PT ;  /* 0x000000ff1400720c */ /* 0x008fc80003f05070 */
[----:B------:R-:W-:-:S13]  /*1010*/  ISETP.NE.AND.EX P0, PT, R21, RZ, PT, P0 ;  /* 0x000000ff1500720c */ /* 0x000fda0003f05300 */
[----:B--2-4-:R-:W-:Y:S05]  /*1020*/  @!P0 BRA `(.L_x_13) ;  /* 0x0000000000288947 */ /* 0x014fea0003800000 */
[----:B------:R-:W2:Y:S02]  /*1030*/  LDC R11, c[0x0][0x634] ;  /* 0x00018d00ff0b7b82 */ /* 0x000ea40000000800 */
[----:B--2---:R-:W-:-:S05]  /*1040*/  IADD3 R11, P0, R12, R11, RZ ;  /* 0x0000000b0c0b7210 */ /* 0x004fca0007f1e0ff */
[----:B------:R-:W-:-:S04]  /*1050*/  IMAD.X R17, RZ, RZ, R16, P0 ;  /* 0x000000ffff117224 */ /* 0x000fc800000e0610 */
[----:B------:R-:W-:-:S04]  /*1060*/  IMAD.WIDE.U32 R6, R17, R20, RZ ;  /* 0x0000001411067225 */ /* 0x000fc800078e00ff */
[----:B------:R-:W-:-:S04]  /*1070*/  IMAD.WIDE.U32 R8, P0, R11, R21, R6 ;  /* 0x000000150b087225 */ /* 0x000fc80007800006 */
[----:B------:R-:W-:-:S04]  /*1080*/  IMAD.WIDE.U32 R6, R11, R20, RZ ;  /* 0x000000140b067225 */ /* 0x000fc800078e00ff */
[----:B------:R-:W-:Y:S01]  /*1090*/  IMAD.X R11, RZ, RZ, RZ, P0 ;  /* 0x000000ffff0b7224 */ /* 0x000fe200000e06ff */
[----:B------:R-:W-:Y:S01]  /*10a0*/  IADD3 RZ, P0, R7, R8, RZ ;  /* 0x0000000807ff7210 */ /* 0x000fe20007f1e0ff */
[----:B0-----:R-:W-:-:S04]  /*10b0*/  IMAD.MOV.U32 R10, RZ, RZ, R9 ;  /* 0x000000ffff0a7224 */ /* 0x001fc800078e0009 */
[----:B------:R-:W-:-:S08]  /*10c0*/  IMAD.WIDE.U32.X R6, R17, R21, R10, P0 ;  /* 0x0000001511067225 */ /* 0x000fd000000e040a */
.L_x_13:
[----:B------:R-:W2:Y:S01]  /*10d0*/  LDC.64 R24, c[0x0][0x640] ;  /* 0x00019000ff187b82 */ /* 0x000ea20000000a00 */
[-CC-:B------:R-:W-:Y:S01]  /*10e0*/  SHF.R.U64 R27, R6, R0.reuse, R7.reuse ;  /* 0x00000000061b7219 */ /* 0x180fe20000001207 */
[----:B------:R-:W-:Y:S01]  /*10f0*/  IMAD.MOV.U32 R6, RZ, RZ, R12 ;  /* 0x000000ffff067224 */ /* 0x000fe200078e000c */
[----:B------:R-:W-:Y:S02]  /*1100*/  SHF.R.U32.HI R0, RZ, R0, R7 ;  /* 0x00000000ff007219 */ /* 0x000fe40000011607 */
[----:B------:R-:W-:-:S03]  /*1110*/  IADD3 R9, P0, RZ, -R27, RZ ;  /* 0x8000001bff097210 */ /* 0x000fc60007f1e0ff */
[----:B------:R-:W1:Y:S02]  /*1120*/  LDC R8, c[0x0][0x618] ;  /* 0x00018600ff087b82 */ /* 0x000e640000000800 */
[----:B------:R-:W-:-:S04]  /*1130*/  IMAD.X R7, RZ, RZ, ~R0, P0 ;  /* 0x000000ffff077224 */ /* 0x000fc800000e0e00 */
[-C--:B------:R-:W-:Y:S02]  /*1140*/  IMAD R0, R7, R22.reuse, RZ ;  /* 0x0000001607007224 */ /* 0x080fe400078e02ff */
[----:B0-----:R-:W0:Y:S01]  /*1150*/  LDC R10, c[0x0][0x608] ;  /* 0x00018200ff0a7b82 */ /* 0x001e220000000800 */
[----:B------:R-:W-:Y:S02]  /*1160*/  IMAD.MOV.U32 R7, RZ, RZ, R16 ;  /* 0x000000ffff077224 */ /* 0x000fe400078e0010 */
[----:B------:R-:W-:-:S05]  /*1170*/  IMAD.WIDE.U32 R6, R9, R22, R6 ;  /* 0x0000001609067225 */ /* 0x000fca00078e0006 */
[----:B------:R-:W3:Y:S01]  /*1180*/  LDC R21, c[0x0][0x658] ;  /* 0x00019600ff157b82 */ /* 0x000ee20000000800 */
[----:B------:R-:W-:Y:S01]  /*1190*/  IMAD R9, R9, R23, R0 ;  /* 0x0000001709097224 */ /* 0x000fe200078e0200 */
[----:B--2---:R-:W-:Y:S01]  /*11a0*/  ISETP.NE.U32.AND P0, PT, R24, RZ, PT ;  /* 0x000000ff1800720c */ /* 0x004fe20003f05070 */
[----:B------:R-:W-:Y:S02]  /*11b0*/  IMAD.MOV.U32 R0, RZ, RZ, -0x1 ;  /* 0xffffffffff007424 */ /* 0x000fe400078e00ff */
[----:B------:R-:W-:Y:S01]  /*11c0*/  IMAD.IADD R7, R7, 0x1, R9 ;  /* 0x0000000107077824 */ /* 0x000fe200078e0209 */
[----:B------:R-:W-:Y:S01]  /*11d0*/  ISETP.NE.AND.EX P0, PT, R25, RZ, PT, P0 ;  /* 0x000000ff1900720c */ /* 0x000fe20003f05300 */
[----:B------:R-:W-:Y:S01]  /*11e0*/  IMAD.MOV.U32 R22, RZ, RZ, 0x1 ;  /* 0x00000001ff167424 */ /* 0x000fe200078e00ff */
[----:B------:R-:W2:Y:S02]  /*11f0*/  LDC R19, c[0x0][0x600] ;  /* 0x00018000ff137b82 */ /* 0x000ea40000000800 */
[----:B-1----:R-:W-:-:S02]  /*1200*/  SHF.R.U64 R16, R6, R8, R7 ;  /* 0x0000000806107219 */ /* 0x002fc40000001207 */
[----:B------:R-:W-:-:S04]  /*1210*/  SHF.R.U32.HI R7, RZ, R8, R7 ;  /* 0x00000008ff077219 */ /* 0x000fc80000011607 */
[----:B------:R-:W1:Y:S01]  /*1220*/  LDC R20, c[0x0][0x648] ;  /* 0x00019200ff147b82 */ /* 0x000e620000000800 */
[-CC-:B0-----:R-:W-:Y:S02]  /*1230*/  SHF.R.U64 R29, R16, R10.reuse, R7.reuse ;  /* 0x0000000a101d7219 */ /* 0x181fe40000001207 */
[----:B------:R-:W-:-:S05]  /*1240*/  SHF.R.U32.HI R6, RZ, R10, R7 ;  /* 0x0000000aff067219 */ /* 0x000fca0000011607 */
[----:B------:R-:W0:Y:S01]  /*1250*/  LDC R23, c[0x0][0x638] ;  /* 0x00018e00ff177b82 */ /* 0x000e220000000800 */
[-CC-:B---3--:R-:W-:Y:S02]  /*1260*/  SHF.R.U64 R28, R29, R21.reuse, R6.reuse ;  /* 0x000000151d1c7219 */ /* 0x188fe40000001206 */
[-C--:B------:R-:W-:Y:S02]  /*1270*/  SHF.L.U32 R0, R0, R21.reuse, RZ ;  /* 0x0000001500007219 */ /* 0x080fe400000006ff */
[----:B------:R-:W-:Y:S01]  /*1280*/  SHF.R.U32.HI R7, RZ, R21, R6 ;  /* 0x00000015ff077219 */ /* 0x000fe20000011606 */
[----:B------:R-:W-:Y:S01]  /*1290*/  IMAD.MOV.U32 R6, RZ, RZ, R28 ;  /* 0x000000ffff067224 */ /* 0x000fe200078e001c */
[----:B------:R-:W-:Y:S01]  /*12a0*/  LOP3.LUT R12, RZ, R0, RZ, 0x33, !PT ;  /* 0x00000000ff0c7212 */ /* 0x000fe200078e33ff */
[----:B------:R-:W3:Y:S01]  /*12b0*/  LDC R26, c[0x0][0x610] ;  /* 0x00018400ff1a7b82 */ /* 0x000ee20000000800 */
[----:B------:R-:W-:Y:S05]  /*12c0*/  @!P0 BRA `(.L_x_14) ;  /* 0x0000000000288947 */ /* 0x000fea0003800000 */
[----:B------:R-:W4:Y:S02]  /*12d0*/  LDC R11, c[0x0][0x64c] ;  /* 0x00019300ff0b7b82 */ /* 0x000f240000000800 */
[----:B----4-:R-:W-:-:S05]  /*12e0*/  IADD3 R11, P0, R28, R11, RZ ;  /* 0x0000000b1c0b7210 */ /* 0x010fca0007f1e0ff */
[----:B------:R-:W-:-:S04]  /*12f0*/  IMAD.X R17, RZ, RZ, R7, P0 ;  /* 0x000000ffff117224 */ /* 0x000fc800000e0607 */
[----:B------:R-:W-:-:S04]  /*1300*/  IMAD.WIDE.U32 R6, R17, R24, RZ ;  /* 0x0000001811067225 */ /* 0x000fc800078e00ff */
[----:B------:R-:W-:-:S04]  /*1310*/  IMAD.WIDE.U32 R8, P0, R11, R25, R6 ;  /* 0x000000190b087225 */ /* 0x000fc80007800006 */
[----:B------:R-:W-:-:S04]  /*1320*/  IMAD.WIDE.U32 R6, R11, R24, RZ ;  /* 0x000000180b067225 */ /* 0x000fc800078e00ff */
[----:B------:R-:W-:Y:S01]  /*1330*/  IMAD.X R11, RZ, RZ, RZ, P0 ;  /* 0x000000ffff0b7224 */ /* 0x000fe200000e06ff */
[----:B------:R-:W-:Y:S01]  /*1340*/  IADD3 RZ, P0, R7, R8, RZ ;  /* 0x0000000807ff7210 */ /* 0x000fe20007f1e0ff */
[----:B------:R-:W-:-:S04]  /*1350*/  IMAD.MOV.U32 R10, RZ, RZ, R9 ;  /* 0x000000ffff0a7224 */ /* 0x000fc800078e0009 */
[----:B------:R-:W-:-:S08]  /*1360*/  IMAD.WIDE.U32.X R6, R17, R25, R10, P0 ;  /* 0x0000001911067225 */ /* 0x000fd000000e040a */
.L_x_14:
[----:B-1----:R-:W-:Y:S01]  /*1370*/  SHF.R.U64 R6, R6, R20, R7 ;  /* 0x0000001406067219 */ /* 0x002fe20000001207 */
[----:B--2---:R-:W-:Y:S01]  /*1380*/  VIADD R7, R19, 0xffffffff ;  /* 0xffffffff13077836 */ /* 0x004fe20000000000 */
[----:B------:R-:W-:Y:S01]  /*1390*/  SHF.L.U32 R0, R22, R21, RZ ;  /* 0x0000001516007219 */ /* 0x000fe200000006ff */
[----:B------:R-:W-:Y:S01]  /*13a0*/  @P2 IMAD R14, R15, R18, R4 ;  /* 0x000000120f0e2224 */ /* 0x000fe200078e0204 */
[----:B------:R-:W-:Y:S01]  /*13b0*/  LOP3.LUT R5, R29, R12, RZ, 0xc0, !PT ;  /* 0x0000000c1d057212 */ /* 0x000fe200078ec0ff */
[----:B------:R-:W-:Y:S01]  /*13c0*/  IMAD.MOV R8, RZ, RZ, -R6 ;  /* 0x000000ffff087224 */ /* 0x000fe200078e0a06 */
[----:B------:R-:W-:-:S03]  /*13d0*/  LOP3.LUT R7, R16, R7, RZ, 0xc0, !PT ;  /* 0x0000000710077212 */ /* 0x000fc600078ec0ff */
[----:B------:R-:W-:Y:S02]  /*13e0*/  IMAD R5, R0, R6, R5 ;  /* 0x0000000600057224 */ /* 0x000fe400078e0205 */
[----:B0-----:R-:W-:Y:S02]  /*13f0*/  IMAD R0, R8, R23, R28 ;  /* 0x0000001708007224 */ /* 0x001fe400078e021c */
[----:B---3--:R-:W-:Y:S02]  /*1400*/  IMAD R4, R5, R26, R14 ;  /* 0x0000001a05047224 */ /* 0x008fe400078e020e */
[----:B------:R-:W-:Y:S02]  /*1410*/  IMAD.MOV.U32 R6, RZ, RZ, 0x1 ;  /* 0x00000001ff067424 */ /* 0x000fe400078e00ff */
[----:B------:R-:W-:-:S03]  /*1420*/  IMAD R5, R0, R19, R7 ;  /* 0x0000001300057224 */ /* 0x000fc600078e0207 */
[----:B------:R-:W-:Y:S02]  /*1430*/  PRMT R0, R6, 0x7610, R0 ;  /* 0x0000761006007816 */ /* 0x000fe40000000000 */
[----:B------:R-:W-:Y:S02]  /*1440*/  SEL R6, R5, R4, !P2 ;  /* 0x0000000405067207 */ /* 0x000fe40005000000 */
[----:B------:R-:W-:-:S03]  /*1450*/  SEL R4, R4, R5, !P2 ;  /* 0x0000000504047207 */ /* 0x000fc60005000000 */
[----:B------:R3:W-:Y:S04]  /*1460*/  STL [R1+0x88], R6 ;  /* 0x0000880601007387 */ /* 0x0007e80000100800 */
[----:B------:R3:W-:Y:S04]  /*1470*/  STL [R1+0x74], R27 ;  /* 0x0000741b01007387 */ /* 0x0007e80000100800 */
[----:B------:R3:W-:Y:S02]  /*1480*/  STL [R1+0x84], R4 ;  /* 0x0000840401007387 */ /* 0x0007e40000100800 */
.L_x_12:
[----:B------:R-:W-:Y:S05]  /*1490*/  @!P1 BRA `(.L_x_15) ;  /* 0x00000000000c9947 */ /* 0x000fea0003800000 */
[----:B------:R-:W-:Y:S01]  /*14a0*/  UCGABAR_WAIT ;  /* 0x0000000000007dc7 */ /* 0x000fe20008000000 */
[----:B------:R-:W-:Y:S01]  /*14b0*/  CCTL.IVALL ;  /* 0x00000000ff00798f */ /* 0x000fe20002000000 */
[----:B------:R-:W-:Y:S05]  /*14c0*/  BRA `(.L_x_16) ;  /* 0x0000000000047947 */ /* 0x000fea0003800000 */
.L_x_15:
[----:B------:R-:W-:Y:S06]  /*14d0*/  BAR.SYNC.DEFER_BLOCKING 0x0 ;  /* 0x0000000000007b1d */ /* 0x000fec0000010000 */
.L_x_16:
[----:B------:R-:W-:Y:S05]  /*14e0*/  @!P3 BRA `(.L_x_17) ;  /* 0x000000dc0054b947 */ /* 0x000fea0003800000 */
[----:B------:R-:W-:-:S06]  /*14f0*/  UISETP.GT.U32.AND UP0, UPT, UR12, 0x1, UPT ;  /* 0x000000010c00788c */ /* 0x000fcc000bf04070 */
[----:B------:R-:W-:-:S13]  /*1500*/  PLOP3.LUT P0, PT, PT, PT, UP0, 0x80, 0x0 ;  /* 0x000000000000781c */ /* 0x000fda0003f0f008 */
[----:B------:R-:W-:Y:S05]  /*1510*/  @P0 EXIT ;  /* 0x000000000000094d */ /* 0x000fea0003800000 */
.L_x_18:
[----:B------:R-:W-:-:S08]  /*1520*/  NOP ;  /* 0x0000000000007918 */ /* 0x000fd00000000000 */
[----:B------:R-:W4:Y:S02]  /*1530*/  USETMAXREG.TRY_ALLOC.CTAPOOL UP0, 0xe8 ;  /* 0x000000e8000079c8 */ /* 0x000f240008000600 */
[----:B----4-:R-:W-:-:S13]  /*1540*/  PLOP3.LUT P0, PT, PT, PT, UP0, 0x80, 0x0 ;  /* 0x000000000000781c */ /* 0x010fda0003f0f008 */
[----:B------:R-:W-:Y:S05]  /*1550*/  @!P0 BRA `(.L_x_18) ;  /* 0xfffffffc00f08947 */ /* 0x000fea000383ffff */
[----:B------:R-:W-:-:S13]  /*1560*/  LOP3.LUT P0, RZ, R0, 0xff, RZ, 0xc0, !PT ;  /* 0x000000ff00ff7812 */ /* 0x000fda000780c0ff */
[----:B------:R-:W-:Y:S05]  /*1570*/  @!P0 EXIT ;  /* 0x000000000000894d */ /* 0x000fea0003800000 */
[----:B------:R-:W4:Y:S01]  /*1580*/  S2UR UR6, SR_CgaCtaId ;  /* 0x00000000000679c3 */ /* 0x000f220000008800 */
[CC--:B------:R-:W-:Y:S01]  /*1590*/  LEA.HI R0, R13.reuse, R2.reuse, RZ, 0x2 ;  /* 0x000000020d007211 */ /* 0x0c0fe200078f10ff */
[----:B------:R-:W-:Y:S01]  /*15a0*/  UIADD3 UR7, UR18, -0x1, URZ ;  /* 0xffffffff12077890 */ /* 0x000fe2000fffe03f */
[----:B------:R-:W-:Y:S01]  /*15b0*/  LEA.HI R13, R13, R2, RZ, 0x5 ;  /* 0x000000020d0d7211 */ /* 0x000fe200078f28ff */
[----:B------:R-:W-:Y:S01]  /*15c0*/  UMOV UR22, 0x400 ;  /* 0x0000040000167882 */ /* 0x000fe20000000000 */
[--C-:B---3--:R-:W-:Y:S01]  /*15d0*/  SHF.R.S32.HI R4, RZ, 0x2, R0.reuse ;  /* 0x00000002ff047819 */ /* 0x108fe20000011400 */
[----:B------:R-:W-:Y:S01]  /*15e0*/  UISETP.LT.AND UP0, UPT, UR14, 0x1, UPT ;  /* 0x000000010e00788c */ /* 0x000fe2000bf01270 */
[----:B------:R-:W-:Y:S01]  /*15f0*/  SHF.R.S32.HI R3, RZ, 0x1f, R0 ;  /* 0x0000001fff037819 */ /* 0x000fe20000011400 */
[----:B------:R-:W-:Y:S01]  /*1600*/  ULOP3.LUT UR30, UR15, 0x1, URZ, 0xfc, !UPT ;  /* 0x000000010f1e7892 */ /* 0x000fe2000f8efc3f */
[----:B------:R-:W-:Y:S01]  /*1610*/  SHF.R.S32.HI R13, RZ, 0x5, R13 ;  /* 0x00000005ff0d7819 */ /* 0x000fe2000001140d */
[----:B------:R-:W-:Y:S01]  /*1620*/  USEL UR19, UR14, 0x1, UP0 ;  /* 0x000000010e137887 */ /* 0x000fe20008000000 */
[----:B------:R-:W-:Y:S01]  /*1630*/  LEA.HI R3, R3, R4, RZ, 0x3 ;  /* 0x0000000403037211 */ /* 0x000fe200078f18ff */
[----:B------:R-:W-:-:S02]  /*1640*/  UISETP.NE.AND UP0, UPT, UR7, URZ, UPT ;  /* 0x0000003f0700728c */ /* 0x000fc4000bf05270 */
[----:B------:R-:W-:Y:S01]  /*1650*/  USHF.L.U32 UR29, UR14, 0x1, URZ ;  /* 0x000000010e1d7899 */ /* 0x000fe2000800063f */
[----:B------:R-:W-:Y:S01]  /*1660*/  LOP3.LUT R3, R3, 0xfffffff8, RZ, 0xc0, !PT ;  /* 0xfffffff803037812 */ /* 0x000fe200078ec0ff */
[----:B------:R-:W-:Y:S02]  /*1670*/  UIADD3 UR19, -UR19, UR14, URZ ;  /* 0x0000000e13137290 */ /* 0x000fe4000fffe13f */
[----:B------:R-:W-:Y:S02]  /*1680*/  USEL UR27, URZ, 0x1, UP0 ;  /* 0x000000013f1b7887 */ /* 0x000fe40008000000 */
[----:B------:R-:W-:Y:S01]  /*1690*/  IMAD.IADD R4, R4, 0x1, -R3 ;  /* 0x0000000104047824 */ /* 0x000fe200078e0a03 */
[----:B------:R-:W-:Y:S01]  /*16a0*/  LOP3.LUT R3, R0, 0xfffffffc, RZ, 0xc0, !PT ;  /* 0xfffffffc00037812 */ /* 0x000fe200078ec0ff */
[----:B----4-:R-:W-:-:S03]  /*16b0*/  ULEA UR22, UR6, UR22, 0x18 ;  /* 0x0000001606167291 */ /* 0x010fc6000f8ec03f */
[--C-:B------:R-:W-:Y:S01]  /*16c0*/  SHF.R.S32.HI R5, RZ, 0x1f, R4.reuse ;  /* 0x0000001fff057819 */ /* 0x100fe20000011404 */
[----:B------:R-:W-:Y:S01]  /*16d0*/  USHF.L.U32 UR6, UR7, 0x3, URZ ;  /* 0x0000000307067899 */ /* 0x000fe2000800063f */
[C-C-:B------:R-:W-:Y:S01]  /*16e0*/  IMAD R0, R13.reuse, -0x10, -R4.reuse ;  /* 0xfffffff00d007824 */ /* 0x140fe200078e0a04 */
[----:B------:R-:W-:Y:S01]  /*16f0*/  UIADD3 UR28, UR22, 0x40, URZ ;  /* 0x00000040161c7890 */ /* 0x000fe2000fffe03f */
[----:B--2---:R-:W-:Y:S01]  /*1700*/  IMAD.IADD R6, R2, 0x1, -R3 ;  /* 0x0000000102067824 */ /* 0x004fe200078e0a03 */
[----:B------:R-:W-:Y:S01]  /*1710*/  ULOP3.LUT UR6, UR6, 0x8, URZ, 0xc0, !UPT ;  /* 0x0000000806067892 */ /* 0x000fe2000f8ec03f */
[----:B------:R-:W-:Y:S01]  /*1720*/  IMAD.WIDE R2, R13, 0x10, R4 ;  /* 0x000000100d027825 */ /* 0x000fe200078e0204 */
[----:B------:R-:W-:Y:S02]  /*1730*/  ULEA UR18, UR18, UR28, 0x3 ;  /* 0x0000001c12127291 */ /* 0x000fe4000f8e183f */
[----:B------:R-:W-:Y:S01]  /*1740*/  ULOP3.LUT UR26, UR6, 0x8, URZ, 0x3c, !UPT ;  /* 0x00000008061a7892 */ /* 0x000fe2000f8e3c3f */
[----:B------:R2:W-:Y:S01]  /*1750*/  STL [R1+0x8c], R6 ;  /* 0x00008c0601007387 */ /* 0x0005e20000100800 */
[----:B------:R-:W-:-:S03]  /*1760*/  ULOP3.LUT UR12, UR6, 0x18, URZ, 0x3c, !UPT ;  /* 0x00000018060c7892 */ /* 0x000fc6000f8e3c3f */
[----:B------:R-:W-:Y:S02]  /*1770*/  ULDC UR6, c[0x0][0x284] ;  /* 0x0000a10000067ab9 */ /* 0x000fe40000000800 */
[----:B------:R-:W-:-:S05]  /*1780*/  VIADD R0, R0, UR6 ;  /* 0x0000000600007c36 */ /* 0x000fca0008000000 */
[----:B------:R2:W-:Y:S04]  /*1790*/  STL [R1+0x98], R0 ;  /* 0x0000980001007387 */ /* 0x0005e80000100800 */
[----:B------:R2:W-:Y:S02]  /*17a0*/  STL.64 [R1+0x90], R2 ;  /* 0x0000900201007387 */ /* 0x0005e40000100a00 */
.L_x_301:
[----:B--2---:R-:W-:Y:S01]  /*17b0*/  IMAD.U32 R0, RZ, RZ, UR27 ;  /* 0x0000001bff007e24 */ /* 0x004fe2000f8e00ff */
[----:B0-----:R-:W2:Y:S01]  /*17c0*/  LDC R2, c[0x0][0x28c] ;  /* 0x0000a300ff027b82 */ /* 0x001ea20000000800 */
[----:B------:R-:W-:Y:S01]  /*17d0*/  UMOV UR6, URZ ;  /* 0x0000003f00067c82 */ /* 0x000fe20008000000 */
[----:B------:R-:W-:Y:S02]  /*17e0*/  UMOV UR23, UR5 ;  /* 0x0000000500177c82 */ /* 0x000fe40008000000 */
[----:B------:R-:W-:-:S04]  /*17f0*/  SHF.L.U32 R0, R0, 0x1f, RZ ;  /* 0x0000001f00007819 */ /* 0x000fc800000006ff */
[----:B------:R-:W3:Y:S01]  /*1800*/  SYNCS.PHASECHK.TRANS64.TRYWAIT P0, [UR18+-0x8], R0 ;  /* 0xfffff800ff0075a7 */ /* 0x000ee20008000152 */
[----:B--2---:R-:W-:Y:S01]  /*1810*/  ISETP.GE.AND P1, PT, R2, 0x1, PT ;  /* 0x000000010200780c */ /* 0x004fe20003f26270 */
[----:B---34-:R-:W-:-:S12]  /*1820*/  @!P0 BRA `(.L_x_19) ;  /* 0x000000e800a08947 */ /* 0x018fd80003800000 */
.L_x_322:
[----:B------:R3:W-:Y:S01]  /*1830*/  STL [R1+0x6c], RZ ;  /* 0x00006cff01007387 */ /* 0x0007e20000100800 */
[----:B------:R-:W-:Y:S01]  /*1840*/  UMOV UR24, UR4 ;  /* 0x0000000400187c82 */ /* 0x000fe20008000000 */
[----:B------:R-:W-:Y:S01]  /*1850*/  UMOV UR7, URZ ;  /* 0x0000003f00077c82 */ /* 0x000fe20008000000 */
[----:B------:R-:W-:Y:S01]  /*1860*/  UMOV UR8, URZ ;  /* 0x0000003f00087c82 */ /* 0x000fe20008000000 */
[----:B------:R3:W-:Y:S01]  /*1870*/  STL [R1+0x68], RZ ;  /* 0x000068ff01007387 */ /* 0x0007e20000100800 */
[----:B--2---:R-:W-:Y:S01]  /*1880*/  IMAD.MOV.U32 R0, RZ, RZ, RZ ;  /* 0x000000ffff007224 */ /* 0x004fe200078e00ff */
[----:B------:R-:W-:Y:S02]  /*1890*/  CS2R R2, SRZ ;  /* 0x0000000000027805 */ /* 0x000fe4000001ff00 */
[----:B------:R-:W-:Y:S01]  /*18a0*/  CS2R R4, SRZ ;  /* 0x0000000000047805 */ /* 0x000fe2000001ff00 */
[----:B------:R3:W-:Y:S01]  /*18b0*/  STL [R1+0x64], RZ ;  /* 0x000064ff01007387 */ /* 0x0007e20000100800 */
[----:B------:R-:W-:-:S02]  /*18c0*/  CS2R R6, SRZ ;  /* 0x0000000000067805 */ /* 0x000fc4000001ff00 */
[----:B------:R-:W-:Y:S02]  /*18d0*/  CS2R R8, SRZ ;  /* 0x0000000000087805 */ /* 0x000fe4000001ff00 */
[----:B0-----:R-:W-:Y:S01]  /*18e0*/  CS2R R10, SRZ ;  /* 0x00000000000a7805 */ /* 0x001fe2000001ff00 */
[----:B------:R3:W-:Y:S01]  /*18f0*/  STL [R1+0x60], RZ ;  /* 0x000060ff01007387 */ /* 0x0007e20000100800 */
[----:B-1----:R-:W-:Y:S02]  /*1900*/  CS2R R12, SRZ ;  /* 0x00000000000c7805 */ /* 0x002fe4000001ff00 */
[----:B------:R-:W-:Y:S02]  /*1910*/  CS2R R14, SRZ ;  /* 0x00000000000e7805 */ /* 0x000fe4000001ff00 */
[----:B------:R-:W-:Y:S01]  /*1920*/  CS2R R16, SRZ ;  /* 0x0000000000107805 */ /* 0x000fe2000001ff00 */
[----:B------:R3:W-:Y:S01]  /*1930*/  STL [R1+0x5c], RZ ;  /* 0x00005cff01007387 */ /* 0x0007e20000100800 */
[----:B------:R-:W-:-:S02]  /*1940*/  CS2R R18, SRZ ;  /* 0x0000000000127805 */ /* 0x000fc4000001ff00 */
[----:B------:R-:W-:Y:S02]  /*1950*/  CS2R R20, SRZ ;  /* 0x0000000000147805 */ /* 0x000fe4000001ff00 */
[----:B------:R-:W-:Y:S01]  /*1960*/  CS2R R22, SRZ ;  /* 0x0000000000167805 */ /* 0x000fe2000001ff00 */
[----:B------:R3:W-:Y:S01]  /*1970*/  STL [R1+0x58], RZ ;  /* 0x000058ff01007387 */ /* 0x0007e20000100800 */
[----:B------:R-:W-:Y:S02]  /*1980*/  CS2R R152, SRZ ;  /* 0x0000000000987805 */ /* 0x000fe4000001ff00 */
        /* <DEDUP_REMOVED lines=48> */
[----:B------:R-:W-:Y:S01]  /*1c90*/  CS2R R226, SRZ ;  /* 0x0000000000e27805 */ /* 0x000fe2000001ff00 */
[----:B------:R-:W-:Y:S01]  /*1ca0*/  IMAD.MOV.U32 R228, RZ, RZ, RZ ;  /* 0x000000ffffe47224 */ /* 0x000fe200078e00ff */
[----:B------:R3:W-:Y:S01]  /*1cb0*/  STL [R1+0x24], RZ ;  /* 0x000024ff01007387 */ /* 0x0007e20000100800 */
[----:B------:R-:W-:Y:S02]  /*1cc0*/  CS2R R24, SRZ ;  /* 0x0000000000187805 */ /* 0x000fe4000001ff00 */
[----:B------:R-:W-:-:S02]  /*1cd0*/  CS2R R26, SRZ ;  /* 0x00000000001a7805 */ /* 0x000fc4000001ff00 */
[----:B------:R-:W-:Y:S01]  /*1ce0*/  CS2R R28, SRZ ;  /* 0x00000000001c7805 */ /* 0x000fe2000001ff00 */
[----:B------:R3:W-:Y:S01]  /*1cf0*/  STL [R1+0x20], RZ ;  /* 0x000020ff01007387 */ /* 0x0007e20000100800 */
[----:B------:R-:W-:Y:S02]  /*1d00*/  CS2R R30, SRZ ;  /* 0x00000000001e7805 */ /* 0x000fe4000001ff00 */
[----:B------:R-:W-:Y:S02]  /*1d10*/  CS2R R32, SRZ ;  /* 0x0000000000207805 */ /* 0x000fe4000001ff00 */
[----:B------:R-:W-:Y:S01]  /*1d20*/  CS2R R34, SRZ ;  /* 0x0000000000227805 */ /* 0x000fe2000001ff00 */
        /* <DEDUP_REMOVED lines=28> */
[----:B------:R3:W-:Y:S01]  /*1ef0*/  STL [R1], RZ ;  /* 0x000000ff01007387 */ /* 0x0007e20000100800 */
[----:B------:R-:W-:Y:S02]  /*1f00*/  CS2R R78, SRZ ;  /* 0x00000000004e7805 */ /* 0x000fe4000001ff00 */
[----:B------:R-:W-:Y:S02]  /*1f10*/  CS2R R80, SRZ ;  /* 0x0000000000507805 */ /* 0x000fe4000001ff00 */
[----:B------:R-:W-:Y:S02]  /*1f20*/  CS2R R82, SRZ ;  /* 0x0000000000527805 */ /* 0x000fe4000001ff00 */
[----:B------:R-:W-:Y:S02]  /*1f30*/  CS2R R84, SRZ ;  /* 0x0000000000547805 */ /* 0x000fe4000001ff00 */
[----:B------:R-:W-:-:S02]  /*1f40*/  CS2R R86, SRZ ;  /* 0x0000000000567805 */ /* 0x000fc4000001ff00 */
[----:B------:R-:W-:Y:S02]  /*1f50*/  CS2R R88, SRZ ;  /* 0x0000000000587805 */ /* 0x000fe4000001ff00 */
        /* <DEDUP_REMOVED lines=30> */
[----:B------:R-:W-:Y:S01]  /*2140*/  CS2R R150, SRZ ;  /* 0x0000000000967805 */ /* 0x000fe2000001ff00 */
[----:B---3--:R-:W-:Y:S06]  /*2150*/  @!P1 BRA `(.L_x_20) ;  /* 0x0000001000a09947 */ /* 0x008fec0003800000 */
[----:B------:R-:W-:-:S06]  /*2160*/  UISETP.NE.AND UP0, UPT, UR30, 0x3, UPT ;  /* 0x000000031e00788c */ /* 0x000fcc000bf05270 */
[----:B------:R-:W-:-:S13]  /*2170*/  PLOP3.LUT P1, PT, PT, PT, UP0, 0x80, 0x0 ;  /* 0x000000000000781c */ /* 0x000fda0003f2f008 */
[----:B------:R-:W-:Y:S05]  /*2180*/  @!P1 BRA `(.L_x_21) ;  /* 0x0000000000049947 */ /* 0x000fea0003800000 */
[----:B------:R-:W-:Y:S01]  /*2190*/  BPT.TRAP 0x1 ;  /* 0x000000040000795c */ /* 0x000fe20000300000 */
.L_x_21:
[----:B------:R-:W-:Y:S01]  /*21a0*/  ULEA UR6, UR5, UR22, 0x3 ;  /* 0x0000001605067291 */ /* 0x000fe2000f8e183f */
[----:B------:R-:W-:-:S05]  /*21b0*/  IMAD.U32 R0, RZ, RZ, UR4 ;  /* 0x00000004ff007e24 */ /* 0x000fca000f8e00ff */
[----:B------:R-:W-:-:S04]  /*21c0*/  SHF.L.U32 R0, R0, 0x1f, RZ ;  /* 0x0000001f00007819 */ /* 0x000fc800000006ff */
[----:B------:R0:W1:Y:S01]  /*21d0*/  SYNCS.PHASECHK.TRANS64.TRYWAIT P0, [UR6], R0 ;  /* 0x00000000ff0075a7 */ /* 0x0000620008000146 */
[----:B------:R-:W-:Y:S05]  /*21e0*/  @!P1 BRA `(.L_x_22) ;  /* 0x0000000000049947 */ /* 0x000fea0003800000 */
[----:B------:R-:W-:Y:S01]  /*21f0*/  BPT.TRAP 0x1 ;  /* 0x000000040000795c */ /* 0x000fe20000300000 */
.L_x_22:
[----:B-1----:R-:W-:Y:S05]  /*2200*/  @P0 BRA `(.L_x_23) ;  /* 0x0000000000080947 */ /* 0x002fea0003800000 */
[----:B------:R-:W1:Y:S02]  /*2210*/  SYNCS.PHASECHK.TRANS64.TRYWAIT P0, [UR6], R0 ;  /* 0x00000000ff0075a7 */ /* 0x000e640008000146 */
[----:B-1----:R-:W-:Y:S05]  /*2220*/  @!P0 BRA `(.L_x_24) ;  /* 0x000000e000388947 */ /* 0x002fea0003800000 */
.L_x_23:
[----:B------:R-:W-:Y:S01]  /*2230*/  UIADD3 UR6, UR22, 0x100, URZ ;  /* 0x0000010016067890 */ /* 0x000fe2000fffe03f */
[----:B------:R-:W-:Y:S01]  /*2240*/  WARPGROUP.ARRIVE ;  /* 0x00000000000079c5 */ /* 0x000fe20000000000 */
[----:B------:R-:W-:Y:S01]  /*2250*/  UIADD3 UR7, UR22, 0x6100, URZ ;  /* 0x0000610016077890 */ /* 0x000fe2000fffe03f */
[----:B------:R2:W-:Y:S01]  /*2260*/  STL [R1+0x6c], RZ ;  /* 0x00006cff01007387 */ /* 0x0005e20000100800 */
[----:B------:R-:W-:Y:S01]  /*2270*/  USHF.R.U32.HI UR6, URZ, 0x4, UR6 ;  /* 0x000000043f067899 */ /* 0x000fe20008011606 */
[----:B01----:R-:W-:Y:S01]  /*2280*/  IMAD.MOV.U32 R0, RZ, RZ, RZ ;  /* 0x000000ffff007224 */ /* 0x003fe200078e00ff */
[----:B------:R-:W-:Y:S01]  /*2290*/  USHF.R.U32.HI UR7, URZ, 0x4, UR7 ;  /* 0x000000043f077899 */ /* 0x000fe20008011607 */
[----:B------:R2:W-:Y:S01]  /*22a0*/  STL [R1+0x68], RZ ;  /* 0x000068ff01007387 */ /* 0x0005e20000100800 */
[----:B------:R-:W-:Y:S01]  /*22b0*/  ULOP3.LUT UR6, UR6, 0x3fff, URZ, 0xc0, !UPT ;  /* 0x00003fff06067892 */ /* 0x000fe2000f8ec03f */
[----:B------:R-:W-:Y:S01]  /*22c0*/  CS2R R2, SRZ ;  /* 0x0000000000027805 */ /* 0x000fe2000001ff00 */
[----:B------:R-:W-:Y:S01]  /*22d0*/  ULOP3.LUT UR7, UR7, 0x3fff, URZ, 0xc0, !UPT ;  /* 0x00003fff07077892 */ /* 0x000fe2000f8ec03f */
[----:B------:R2:W-:Y:S01]  /*22e0*/  STL [R1+0x64], RZ ;  /* 0x000064ff01007387 */ /* 0x0005e20000100800 */
[----:B------:R-:W-:Y:S01]  /*22f0*/  ULOP3.LUT UR6, UR6, 0x10000, URZ, 0xfc, !UPT ;  /* 0x0001000006067892 */ /* 0x000fe2000f8efc3f */
[----:B------:R-:W-:Y:S01]  /*2300*/  CS2R R4, SRZ ;  /* 0x0000000000047805 */ /* 0x000fe2000001ff00 */
[----:B------:R-:W-:Y:S01]  /*2310*/  ULOP3.LUT UR7, UR7, 0x10000, URZ, 0xfc, !UPT ;  /* 0x0001000007077892 */ /* 0x000fe2000f8efc3f */
[----:B------:R2:W-:Y:S01]  /*2320*/  STL [R1+0x60], RZ ;  /* 0x000060ff01007387 */ /* 0x0005e20000100800 */
[----:B------:R-:W-:Y:S01]  /*2330*/  ULEA UR6, UR5, UR6, 0x9 ;  /* 0x0000000605067291 */ /* 0x000fe2000f8e483f */
[----:B------:R-:W-:Y:S01]  /*2340*/  CS2R R6, SRZ ;  /* 0x0000000000067805 */ /* 0x000fe2000001ff00 */
[----:B------:R-:W-:Y:S01]  /*2350*/  ULEA UR7, UR5, UR7, 0xb ;  /* 0x0000000705077291 */ /* 0x000fe2000f8e583f */
[----:B------:R2:W-:Y:S01]  /*2360*/  STL [R1+0x5c], RZ ;  /* 0x00005cff01007387 */ /* 0x0005e20000100800 */
[----:B------:R-:W-:Y:S01]  /*2370*/  UMOV UR9, 0x40000040 ;  /* 0x4000004000097882 */ /* 0x000fe20000000000 */
[----:B------:R-:W-:Y:S01]  /*2380*/  UMOV UR11, 0x40000040 ;  /* 0x40000040000b7882 */ /* 0x000fe20000000000 */
[----:B------:R-:W-:Y:S01]  /*2390*/  CS2R R8, SRZ ;  /* 0x0000000000087805 */ /* 0x000fe2000001ff00 */
[----:B------:R-:W-:Y:S01]  /*23a0*/  UMOV UR8, UR6 ;  /* 0x0000000600087c82 */ /* 0x000fe20008000000 */
[----:B------:R2:W-:Y:S01]  /*23b0*/  STL [R1+0x58], RZ ;  /* 0x000058ff01007387 */ /* 0x0005e20000100800 */
[----:B------:R-:W-:Y:S01]  /*23c0*/  UMOV UR10, UR7 ;  /* 0x00000007000a7c82 */ /* 0x000fe20008000000 */
[----:B------:R-:W-:Y:S01]  /*23d0*/  CS2R R10, SRZ ;  /* 0x00000000000a7805 */ /* 0x000fe2000001ff00 */
[----:B------:R-:W-:Y:S01]  /*23e0*/  QGMMA.64x256x32.F32.E5M2.E5M2 R24, gdesc[UR8], RZ, !UPT ;  /* 0x03e00000081879f3 */ /* 0x000fe2000c7038ff */
[----:B------:R-:W-:Y:S01]  /*23f0*/  UIADD3 UR8, UR6, 0x2, URZ ;  /* 0x0000000206087890 */ /* 0x000fe2000fffe03f */
[----:B------:R2:W-:Y:S01]  /*2400*/  STL [R1+0x54], RZ ;  /* 0x000054ff01007387 */ /* 0x0005e20000100800 */
[----:B------:R-:W-:Y:S01]  /*2410*/  UIADD3 UR10, UR7, 0x2, URZ ;  /* 0x00000002070a7890 */ /* 0x000fe2000fffe03f */
[----:B------:R-:W-:Y:S01]  /*2420*/  CS2R R12, SRZ ;  /* 0x00000000000c7805 */ /* 0x000fe2000001ff00 */
[----:B------:R-:W-:Y:S01]  /*2430*/  UMOV UR9, 0x40000040 ;  /* 0x4000004000097882 */ /* 0x000fe20000000000 */
[----:B------:R-:W-:Y:S01]  /*2440*/  UMOV UR11, 0x40000040 ;  /* 0x40000040000b7882 */ /* 0x000fe20000000000 */
        /* <DEDUP_REMOVED lines=57> */
[----:B------:R-:W-:Y:S01]  /*27e0*/  CS2R R226, SRZ ;  /* 0x0000000000e27805 */ /* 0x000fe2000001ff00 */
[----:B------:R-:W-:-:S02]  /*27f0*/  IMAD.MOV.U32 R228, RZ, RZ, RZ ;  /* 0x000000ffffe47224 */ /* 0x000fc400078e00ff */
[----:B------:R2:W-:Y:S04]  /*2800*/  STL [R1+0x14], RZ ;  /* 0x000014ff01007387 */ /* 0x0005e80000100800 */
[----:B------:R2:W-:Y:S04]  /*2810*/  STL [R1+0x10], RZ ;  /* 0x000010ff01007387 */ /* 0x0005e80000100800 */
[----:B------:R2:W-:Y:S04]  /*2820*/  STL [R1+0xc], RZ ;  /* 0x00000cff01007387 */ /* 0x0005e80000100800 */
[----:B------:R2:W-:Y:S04]  /*2830*/  STL [R1+0x8], RZ ;  /* 0x000008ff01007387 */ /* 0x0005e80000100800 */
[----:B------:R2:W-:Y:S04]  /*2840*/  STL [R1+0x4], RZ ;  /* 0x000004ff01007387 */ /* 0x0005e80000100800 */
[----:B------:R2:W-:Y:S01]  /*2850*/  STL [R1], RZ ;  /* 0x000000ff01007387 */ /* 0x0005e20000100800 */
[----:B------:R-:W-:Y:S01]  /*2860*/  QGMMA.64x256x32.F32.E5M2.E5M2 R24, gdesc[UR8], R24 ;  /* 0x03e00000081879f3 */ /* 0x000fe20008703818 */
[----:B------:R-:W-:-:S02]  /*2870*/  UIADD3 UR8, UR6, 0x4, URZ ;  /* 0x0000000406087890 */ /* 0x000fc4000fffe03f */
[----:B------:R-:W-:Y:S01]  /*2880*/  UIADD3 UR10, UR7, 0x4, URZ ;  /* 0x00000004070a7890 */ /* 0x000fe2000fffe03f */
[----:B------:R-:W-:Y:S01]  /*2890*/  UMOV UR9, 0x40000040 ;  /* 0x4000004000097882 */ /* 0x000fe20000000000 */
[----:B------:R-:W-:-:S15]  /*28a0*/  UMOV UR11, 0x40000040 ;  /* 0x40000040000b7882 */ /* 0x000fde0000000000 */
[----:B------:R-:W-:-:S08]  /*28b0*/  NOP ;  /* 0x0000000000007918 */ /* 0x000fd00000000000 */
[----:B------:R-:W-:Y:S01]  /*28c0*/  QGMMA.64x256x32.F32.E5M2.E5M2 R24, gdesc[UR8], R24 ;  /* 0x03e00000081879f3 */ /* 0x000fe20008703818 */
[----:B------:R-:W-:Y:S02]  /*28d0*/  UIADD3 UR10, UR7, 0x6, URZ ;  /* 0x00000006070a7890 */ /* 0x000fe4000fffe03f */
[----:B------:R-:W-:Y:S01]  /*28e0*/  UIADD3 UR8, UR6, 0x6, URZ ;  /* 0x0000000606087890 */ /* 0x000fe2000fffe03f */
[----:B------:R-:W-:Y:S01]  /*28f0*/  ULDC UR7, c[0x0][0x50c] ;  /* 0x0001430000077ab9 */ /* 0x000fe20000000800 */
[----:B------:R-:W-:Y:S01]  /*2900*/  UMOV UR9, 0x40000040 ;  /* 0x4000004000097882 */ /* 0x000fe20000000000 */
[----:B------:R-:W-:Y:S01]  /*2910*/  UISETP.NE.AND UP0, UPT, UR7, 0x4, UPT ;  /* 0x000000040700788c */ /* 0x000fe2000bf05270 */
[----:B------:R-:W-:Y:S01]  /*2920*/  UMOV UR11, 0x40000040 ;  /* 0x40000040000b7882 */ /* 0x000fe20000000000 */
[----:B------:R-:W-:Y:S02]  /*2930*/  UMOV UR6, 0x4 ;  /* 0x0000000400067882 */ /* 0x000fe40000000000 */
[----:B------:R-:W-:-:S06]  /*2940*/  USEL UR7, URZ, 0x1, UP0 ;  /* 0x000000013f077887 */ /* 0x000fcc0008000000 */
[----:B------:R-:W-:-:S12]  /*2950*/  ISETP.NE.AND P0, PT, RZ, UR7, PT ;  /* 0x00000007ff007c0c */ /* 0x000fd8000bf05270 */
[----:B------:R-:W-:Y:S01]  /*2960*/  QGMMA.64x256x32.F32.E5M2.E5M2 R24, gdesc[UR8], R24, gsb0 ;  /* 0x03e00000081879f3 */ /* 0x000fe20008003818 */
[----:B--2---:R-:W-:Y:S05]  /*2970*/  @!P0 BRA `(.L_x_25) ;  /* 0x0000000800808947 */ /* 0x004fea0003800000 */
[----:B------:R-:W-:Y:S02]  /*2980*/  WARPGROUP.DEPBAR.LE gsb0, 0x0 ;  /* 0x00008000000079c5 */ /* 0x000fe40000010000 */
[----:B------:R-:W-:-:S01]  /*2990*/  FADD R227, RZ, R25 ;  /* 0x00000019ffe37221 */ /* 0x000fc20000000000 */
[----:B------:R-:W-:Y:S01]  /*29a0*/  FADD R228, RZ, R24 ;  /* 0x00000018ffe47221 */ /* 0x000fe20000000000 */
[----:B------:R-:W-:-:S01]  /*29b0*/  FADD R226, RZ, R26 ;  /* 0x0000001affe27221 */ /* 0x000fc20000000000 */
[----:B------:R-:W-:Y:S01]  /*29c0*/  FADD R225, RZ, R27 ;  /* 0x0000001bffe17221 */ /* 0x000fe20000000000 */
[----:B------:R-:W-:-:S01]  /*29d0*/  FADD R224, RZ, R28 ;  /* 0x0000001cffe07221 */ /* 0x000fc20000000000 */
[----:B------:R0:W-:Y:S01]  /*29e0*/  STL [R1+0xa0], R227 ;  /* 0x0000a0e301007387 */ /* 0x0001e20000100800 */
[----:B------:R-:W-:-:S01]  /*29f0*/  FADD R223, RZ, R29 ;  /* 0x0000001dffdf7221 */ /* 0x000fc20000000000 */
[----:B------:R-:W-:Y:S01]  /*2a00*/  FADD R222, RZ, R30 ;  /* 0x0000001effde7221 */ /* 0x000fe20000000000 */
[----:B------:R-:W-:-:S01]  /*2a10*/  FADD R221, RZ, R31 ;  /* 0x0000001fffdd7221 */ /* 0x000fc20000000000 */
[----:B------:R-:W-:Y:S01]  /*2a20*/  FADD R220, RZ, R32 ;  /* 0x00000020ffdc7221 */ /* 0x000fe20000000000 */
[----:B------:R-:W-:-:S01]  /*2a30*/  FADD R219, RZ, R33 ;  /* 0x00000021ffdb7221 */ /* 0x000fc20000000000 */
[----:B------:R-:W-:Y:S01]  /*2a40*/  FADD R218, RZ, R34 ;  /* 0x00000022ffda7221 */ /* 0x000fe20000000000 */
[----:B------:R-:W-:-:S01]  /*2a50*/  FADD R217, RZ, R35 ;  /* 0x00000023ffd97221 */ /* 0x000fc20000000000 */
[----:B------:R-:W-:Y:S01]  /*2a60*/  FADD R216, RZ, R36 ;  /* 0x00000024ffd87221 */ /* 0x000fe20000000000 */
[----:B------:R-:W-:-:S01]  /*2a70*/  FADD R215, RZ, R37 ;  /* 0x00000025ffd77221 */ /* 0x000fc20000000000 */
[----:B0-----:R-:W-:Y:S01]  /*2a80*/  FADD R227, RZ, R124 ;  /* 0x0000007cffe37221 */ /* 0x001fe20000000000 */
[----:B------:R-:W-:-:S01]  /*2a90*/  FADD R214, RZ, R38 ;  /* 0x00000026ffd67221 */ /* 0x000fc20000000000 */
[----:B------:R-:W-:Y:S01]  /*2aa0*/  FADD R213, RZ, R39 ;  /* 0x00000027ffd57221 */ /* 0x000fe20000000000 */
[----:B------:R-:W-:-:S01]  /*2ab0*/  FADD R212, RZ, R40 ;  /* 0x00000028ffd47221 */ /* 0x000fc20000000000 */
[----:B------:R-:W-:Y:S01]  /*2ac0*/  FADD R211, RZ, R41 ;  /* 0x00000029ffd37221 */ /* 0x000fe20000000000 */
[----:B------:R0:W-:Y:S01]  /*2ad0*/  STL [R1], R227 ;  /* 0x000000e301007387 */ /* 0x0001e20000100800 */
        /* <DEDUP_REMOVED lines=94> */
[----:B0-----:R-:W-:-:S05]  /*30c0*/  FADD R227, RZ, R131 ;  /* 0x00000083ffe37221 */ /* 0x001fca0000000000 */
[----:B------:R0:W-:Y:S02]  /*30d0*/  STL [R1+0x1c], R227 ;  /* 0x00001ce301007387 */ /* 0x0001e40000100800 */
        /* <DEDUP_REMOVED lines=39> */
[----:B------:R0:W-:Y:S04]  /*3350*/  STL [R1+0x6c], R227 ;  /* 0x00006ce301007387 */ /* 0x0001e80000100800 */
[----:B0-----:R0:W5:Y:S01]  /*3360*/  LDL.LU R227, [R1+0xa0] ;  /* 0x0000a00001e37983 */ /* 0x0011620000300800 */
[----:B------:R-:W-:-:S05]  /*3370*/  UMOV UR6, URZ ;  /* 0x0000003f00067c82 */ /* 0x000fca0008000000 */
.L_x_25:
[----:B------:R-:W-:Y:S01]  /*3380*/  UIADD3 UR23, UR5, 0x1, URZ ;  /* 0x0000000105177890 */ /* 0x000fe2000fffe03f */
[----:B------:R-:W-:-:S03]  /*3390*/  UMOV UR8, 0x1 ;  /* 0x0000000100087882 */ /* 0x000fc60000000000 */
[----:B------:R-:W-:-:S04]  /*33a0*/  UISETP.NE.AND UP0, UPT, UR23, 0x3, UPT ;  /* 0x000000031700788c */ /* 0x000fc8000bf05270 */
[----:B------:R-:W-:Y:S02]  /*33b0*/  USEL UR24, URZ, 0x1, UP0 ;  /* 0x000000013f187887 */ /* 0x000fe40008000000 */
[----:B------:R-:W-:Y:S02]  /*33c0*/  USEL UR23, UR23, URZ, UP0 ;  /* 0x0000003f17177287 */ /* 0x000fe40008000000 */
[----:B------:R-:W-:-:S12]  /*33d0*/  ULOP3.LUT UR24, UR4, UR24, URZ, 0x3c, !UPT ;  /* 0x0000001804187292 */ /* 0x000fd8000f8e3c3f */
.L_x_20:
[----:B------:R-:W-:-:S06]  /*33e0*/  UISETP.GE.AND UP0, UPT, UR19, 0x1, UPT ;  /* 0x000000011300788c */ /* 0x000fcc000bf06270 */
[----:B------:R-:W-:-:S13]  /*33f0*/  PLOP3.LUT P0, PT, PT, PT, UP0, 0x80, 0x0 ;  /* 0x000000000000781c */ /* 0x000fda0003f0f008 */
[----:B------:R-:W-:Y:S05]  /*3400*/  @!P0 BRA `(.L_x_26) ;  /* 0x0000001000dc8947 */ /* 0x000fea0003800000 */
[----:B------:R-:W-:Y:S01]  /*3410*/  UMOV UR25, UR19 ;  /* 0x0000001300197c82 */ /* 0x000fe20008000000 */
[----:B------:R-:W-:Y:S01]  /*3420*/  UMOV UR33, UR5 ;  /* 0x0000000500217c82 */ /* 0x000fe20008000000 */
[----:B------:R-:W-:-:S05]  /*3430*/  ULDC UR35, c[0x0][0x50c] ;  /* 0x0001430000237ab9 */ /* 0x000fca0000000800 */
.L_x_34:
[----:B------:R-:W-:-:S06]  /*3440*/  UISETP.NE.AND UP0, UPT, UR30, 0x3, UPT ;  /* 0x000000031e00788c */ /* 0x000fcc000bf05270 */
[----:B------:R-:W-:-:S13]  /*3450*/  PLOP3.LUT P1, PT, PT, PT, UP0, 0x80, 0x0 ;  /* 0x000000000000781c */ /* 0x000fda0003f2f008 */
[----:B-----5:R-:W-:Y:S05]  /*3460*/  @!P1 BRA `(.L_x_27) ;  /* 0x0000000000049947 */ /* 0x020fea0003800000 */
[----:B------:R-:W-:Y:S01]  /*3470*/  BPT.TRAP 0x1 ;  /* 0x000000040000795c */ /* 0x000fe20000300000 */
.L_x_27:
[----:B------:R-:W-:Y:S01]  /*3480*/  ULEA UR9, UR23, UR22, 0x3 ;  /* 0x0000001617097291 */ /* 0x000fe2000f8e183f */
[----:B------:R-:W-:-:S05]  /*3490*/  IMAD.U32 R229, RZ, RZ, UR24 ;  /* 0x00000018ffe57e24 */ /* 0x000fca000f8e00ff */
[----:B------:R-:W-:-:S04]  /*34a0*/  SHF.L.U32 R229, R229, 0x1f, RZ ;  /* 0x0000001fe5e57819 */ /* 0x000fc800000006ff */
[----:B------:R1:W2:Y:S01]  /*34b0*/  SYNCS.PHASECHK.TRANS64.TRYWAIT P0, [UR9], R229 ;  /* 0x000000e5ff0075a7 */ /* 0x0002a20008000149 */
[----:B------:R-:W-:Y:S05]  /*34c0*/  @!P1 BRA `(.L_x_28) ;  /* 0x0000000000049947 */ /* 0x000fea0003800000 */
[----:B------:R-:W-:Y:S01]  /*34d0*/  BPT.TRAP 0x1 ;  /* 0x000000040000795c */ /* 0x000fe20000300000 */
.L_x_28:
[----:B--2---:R-:W-:Y:S05]  /*34e0*/  @P0 BRA `(.L_x_29) ;  /* 0x0000000000080947 */ /* 0x004fea0003800000 */
[----:B------:R-:W2:Y:S02]  /*34f0*/  SYNCS.PHASECHK.TRANS64.TRYWAIT P0, [UR9], R229 ;  /* 0x000000e5ff0075a7 */ /* 0x000ea40008000149 */
[----:B--2---:R-:W-:Y:S05]  /*3500*/  @!P0 BRA `(.L_x_30) ;  /* 0x000000cc00988947 */ /* 0x004fea0003800000 */
.L_x_29:
[----:B------:R-:W-:Y:S01]  /*3510*/  UIADD3 UR9, UR22, 0x100, URZ ;  /* 0x0000010016097890 */ /* 0x000fe2000fffe03f */
[----:B------:R-:W-:Y:S01]  /*3520*/  WARPGROUP.ARRIVE ;  /* 0x00000000000079c5 */ /* 0x000fe20000000000 */
[----:B------:R-:W-:Y:S02]  /*3530*/  UIADD3 UR10, UR22, 0x6100, URZ ;  /* 0x00006100160a7890 */ /* 0x000fe4000fffe03f */
[----:B------:R-:W-:Y:S02]  /*3540*/  USHF.R.U32.HI UR9, URZ, 0x4, UR9 ;  /* 0x000000043f097899 */ /* 0x000fe40008011609 */
[----:B------:R-:W-:Y:S02]  /*3550*/  USHF.R.U32.HI UR10, URZ, 0x4, UR10 ;  /* 0x000000043f0a7899 */ /* 0x000fe4000801160a */
[----:B------:R-:W-:Y:S02]  /*3560*/  UISETP.NE.AND UP0, UPT, UR7, URZ, UPT ;  /* 0x0000003f0700728c */ /* 0x000fe4000bf05270 */
[----:B------:R-:W-:-:S02]  /*3570*/  ULOP3.LUT UR9, UR9, 0x3fff, URZ, 0xc0, !UPT ;  /* 0x00003fff09097892 */ /* 0x000fc4000f8ec03f */
[----:B------:R-:W-:Y:S02]  /*3580*/  ULOP3.LUT UR10, UR10, 0x3fff, URZ, 0xc0, !UPT ;  /* 0x00003fff0a0a7892 */ /* 0x000fe4000f8ec03f */
[----:B------:R-:W-:Y:S02]  /*3590*/  USEL UR8, UR8, URZ, !UP0 ;  /* 0x0000003f08087287 */ /* 0x000fe4000c000000 */
[----:B------:R-:W-:Y:S02]  /*35a0*/  ULOP3.LUT UR7, UR9, 0x10000, URZ, 0xfc, !UPT ;  /* 0x0001000009077892 */ /* 0x000fe4000f8efc3f */
[----:B------:R-:W-:Y:S02]  /*35b0*/  ULOP3.LUT UR10, UR10, 0x10000, URZ, 0xfc, !UPT ;  /* 0x000100000a0a7892 */ /* 0x000fe4000f8efc3f */
[----:B------:R-:W-:Y:S02]  /*35c0*/  UISETP.NE.U32.AND UP0, UPT, UR8, URZ, UPT ;  /* 0x0000003f0800728c */ /* 0x000fe4000bf05070 */
[----:B------:R-:W-:-:S02]  /*35d0*/  ULEA UR7, UR23, UR7, 0x9 ;  /* 0x0000000717077291 */ /* 0x000fc4000f8e483f */
[----:B------:R-:W-:Y:S01]  /*35e0*/  ULEA UR34, UR23, UR10, 0xb ;  /* 0x0000000a17227291 */ /* 0x000fe2000f8e583f */
[----:B------:R-:W-:Y:S01]  /*35f0*/  UMOV UR9, 0x40000040 ;  /* 0x4000004000097882 */ /* 0x000fe20000000000 */
[----:B------:R-:W-:Y:S01]  /*3600*/  UMOV UR11, 0x40000040 ;  /* 0x40000040000b7882 */ /* 0x000fe20000000000 */
[----:B------:R-:W-:Y:S02]  /*3610*/  UIADD3 UR6, UR6, 0x4, URZ ;  /* 0x0000000406067890 */ /* 0x000fe4000fffe03f */
[----:B------:R-:W-:Y:S02]  /*3620*/  UMOV UR8, UR7 ;  /* 0x0000000700087c82 */ /* 0x000fe40008000000 */
[----:B------:R-:W-:Y:S02]  /*3630*/  UMOV UR10, UR34 ;  /* 0x00000022000a7c82 */ /* 0x000fe40008000000 */
[----:B------:R-:W-:Y:S01]  /*3640*/  QGMMA.64x256x32.F32.E5M2.E5M2 R24, gdesc[UR8], R24, UP0 ;  /* 0x03e00000081879f3 */ /* 0x000fe2000bf03818 */
[----:B------:R-:W-:-:S02]  /*3650*/  UIADD3 UR8, UR7, 0x2, URZ ;  /* 0x0000000207087890 */ /* 0x000fc4000fffe03f */
[----:B------:R-:W-:Y:S01]  /*3660*/  UIADD3 UR10, UR34, 0x2, URZ ;  /* 0x00000002220a7890 */ /* 0x000fe2000fffe03f */
[----:B------:R-:W-:Y:S01]  /*3670*/  UMOV UR9, 0x40000040 ;  /* 0x4000004000097882 */ /* 0x000fe20000000000 */
[----:B------:R-:W-:Y:S01]  /*3680*/  UMOV UR11, 0x40000040 ;  /* 0x40000040000b7882 */ /* 0x000fe20000000000 */
[----:B------:R-:W-:-:S15]  /*3690*/  UISETP.NE.AND UP0, UPT, UR6, UR35, UPT ;  /* 0x000000230600728c */ /* 0x000fde000bf05270 */
[----:B------:R-:W-:-:S07]  /*36a0*/  NOP ;  /* 0x0000000000007918 */ /* 0x000fce0000000000 */
[----:B------:R-:W-:Y:S01]  /*36b0*/  QGMMA.64x256x32.F32.E5M2.E5M2 R24, gdesc[UR8], R24 ;  /* 0x03e00000081879f3 */ /* 0x000fe20008703818 */
[----:B------:R-:W-:Y:S02]  /*36c0*/  UIADD3 UR8, UR7, 0x4, URZ ;  /* 0x0000000407087890 */ /* 0x000fe4000fffe03f */
[----:B------:R-:W-:Y:S01]  /*36d0*/  UIADD3 UR10, UR34, 0x4, URZ ;  /* 0x00000004220a7890 */ /* 0x000fe2000fffe03f */
[----:B------:R-:W-:Y:S01]  /*36e0*/  UMOV UR9, 0x40000040 ;  /* 0x4000004000097882 */ /* 0x000fe20000000000 */
[----:B------:R-:W-:-:S15]  /*36f0*/  UMOV UR11, 0x40000040 ;  /* 0x40000040000b7882 */ /* 0x000fde0000000000 */
[----:B------:R-:W-:-:S08]  /*3700*/  NOP ;  /* 0x0000000000007918 */ /* 0x000fd00000000000 */
[----:B------:R-:W-:Y:S01]  /*3710*/  QGMMA.64x256x32.F32.E5M2.E5M2 R24, gdesc[UR8], R24 ;  /* 0x03e00000081879f3 */ /* 0x000fe20008703818 */
[----:B------:R-:W-:Y:S02]  /*3720*/  UIADD3 UR8, UR7, 0x6, URZ ;  /* 0x0000000607087890 */ /* 0x000fe4000fffe03f */
[----:B------:R-:W-:Y:S01]  /*3730*/  UIADD3 UR10, UR34, 0x6, URZ ;  /* 0x00000006220a7890 */ /* 0x000fe2000fffe03f */
[----:B------:R-:W-:Y:S01]  /*3740*/  UMOV UR9, 0x40000040 ;  /* 0x4000004000097882 */ /* 0x000fe20000000000 */
[----:B------:R-:W-:Y:S01]  /*3750*/  UMOV UR11, 0x40000040 ;  /* 0x40000040000b7882 */ /* 0x000fe20000000000 */
[----:B------:R-:W-:-:S06]  /*3760*/  USEL UR7, URZ, 0x1, UP0 ;  /* 0x000000013f077887 */ /* 0x000fcc0008000000 */
[----:B------:R-:W-:-:S15]  /*3770*/  ISETP.NE.AND P0, PT, RZ, UR7, PT ;  /* 0x00000007ff007c0c */ /* 0x000fde000bf05270 */
[----:B------:R-:W-:-:S01]  /*3780*/  NOP ;  /* 0x0000000000007918 */ /* 0x000fc20000000000 */
[----:B------:R-:W-:Y:S03]  /*3790*/  QGMMA.64x256x32.F32.E5M2.E5M2 R24, gdesc[UR8], R24, gsb0 ;  /* 0x03e00000081879f3 */ /* 0x000fe60008003818 */
[----:B------:R-:W-:Y:S02]  /*37a0*/  WARPGROUP.DEPBAR.LE gsb0, 0x1 ;  /* 0x00008000000079c5 */ /* 0x000fe40000010100 */
[----:B------:R-:W-:Y:S05]  /*37b0*/  @!P0 BRA `(.L_x_31) ;  /* 0x0000000c00708947 */ /* 0x000fea0003800000 */
[----:B------:R-:W-:Y:S02]  /*37c0*/  WARPGROUP.DEPBAR.LE gsb0, 0x0 ;  /* 0x00008000000079c5 */ /* 0x000fe40000010000 */
[----:B-----5:R-:W-:-:S01]  /*37d0*/  FADD R227, R25, R227 ;  /* 0x000000e319e37221 */ /* 0x020fc20000000000 */
[----:B------:R-:W-:Y:S01]  /*37e0*/  FADD R226, R26, R226 ;  /* 0x000000e21ae27221 */ /* 0x000fe20000000000 */
[----:B------:R-:W-:-:S01]  /*37f0*/  FADD R225, R27, R225 ;  /* 0x000000e11be17221 */ /* 0x000fc20000000000 */
[----:B------:R-:W-:Y:S01]  /*3800*/  FADD R224, R28, R224 ;  /* 0x000000e01ce07221 */ /* 0x000fe20000000000 */
[----:B------:R-:W-:-:S01]  /*3810*/  FADD R223, R29, R223 ;  /* 0x000000df1ddf7221 */ /* 0x000fc20000000000 */
[----:B------:R2:W-:Y:S01]  /*3820*/  STL [R1+0xa0], R227 ;  /* 0x0000a0e301007387 */ /* 0x0005e20000100800 */
[----:B------:R-:W-:-:S01]  /*3830*/  FADD R222, R30, R222 ;  /* 0x000000de1ede7221 */ /* 0x000fc20000000000 */
[----:B------:R-:W-:Y:S01]  /*3840*/  FADD R221, R31, R221 ;  /* 0x000000dd1fdd7221 */ /* 0x000fe20000000000 */
[----:B------:R-:W-:-:S01]  /*3850*/  FADD R220, R32, R220 ;  /* 0x000000dc20dc7221 */ /* 0x000fc20000000000 */
[----:B------:R-:W-:Y:S01]  /*3860*/  FADD R219, R33, R219 ;  /* 0x000000db21db7221 */ /* 0x000fe20000000000 */
[----:B------:R-:W-:-:S01]  /*3870*/  FADD R218, R34, R218 ;  /* 0x000000da22da7221 */ /* 0x000fc20000000000 */
[----:B------:R-:W-:Y:S01]  /*3880*/  FADD R217, R35, R217 ;  /* 0x000000d923d97221 */ /* 0x000fe20000000000 */
[----:B------:R-:W-:-:S01]  /*3890*/  FADD R216, R36, R216 ;  /* 0x000000d824d87221 */ /* 0x000fc20000000000 */
[----:B------:R-:W-:Y:S01]  /*38a0*/  FADD R215, R37, R215 ;  /* 0x000000d725d77221 */ /* 0x000fe20000000000 */
[----:B------:R-:W-:-:S01]  /*38b0*/  FADD R214, R38, R214 ;  /* 0x000000d626d67221 */ /* 0x000fc20000000000 */
[----:B--2---:R-:W2:Y:S01]  /*38c0*/  LDL.LU R227, [R1+0x28] ;  /* 0x0000280001e37983 */ /* 0x004ea20000300800 */
[----:B------:R-:W-:-:S01]  /*38d0*/  FADD R213, R39, R213 ;  /* 0x000000d527d57221 */ /* 0x000fc20000000000 */
[----:B------:R-:W-:Y:S01]  /*38e0*/  FADD R212, R40, R212 ;  /* 0x000000d428d47221 */ /* 0x000fe20000000000 */
[----:B------:R-:W-:-:S01]  /*38f0*/  FADD R211, R41, R211 ;  /* 0x000000d329d37221 */ /* 0x000fc20000000000 */
[----:B------:R3:W-:Y:S01]  /*3900*/  STL [R1+0xa4], R226 ;  /* 0x0000a4e201007387 */ /* 0x0007e20000100800 */
[----:B------:R-:W-:-:S03]  /*3910*/  FADD R228, R24, R228 ;  /* 0x000000e418e47221 */ /* 0x000fc60000000000 */
[----:B---3--:R-:W3:Y:S04]  /*3920*/  LDL.LU R226, [R1+0x24] ;  /* 0x0000240001e27983 */ /* 0x008ee80000300800 */
[----:B------:R4:W-:Y:S04]  /*3930*/  STL [R1+0xa8], R225 ;  /* 0x0000a8e101007387 */ /* 0x0009e80000100800 */
[----:B----4-:R-:W4:Y:S04]  /*3940*/  LDL.LU R225, [R1+0x20] ;  /* 0x0000200001e17983 */ /* 0x010f280000300800 */
[----:B------:R0:W-:Y:S04]  /*3950*/  STL [R1+0xac], R224 ;  /* 0x0000ace001007387 */ /* 0x0001e80000100800 */
[----:B0-----:R-:W4:Y:S04]  /*3960*/  LDL.LU R224, [R1+0x1c] ;  /* 0x00001c0001e07983 */ /* 0x001f280000300800 */
        /* <DEDUP_REMOVED lines=13> */
[----:B0-----:R-:W4:Y:S04]  /*3a40*/  LDL.LU R217, [R1] ;  /* 0x0000000001d97983 */ /* 0x001f280000300800 */
[----:B------:R-:W-:Y:S04]  /*3a50*/  STL [R1+0xcc], R216 ;  /* 0x0000ccd801007387 */ /* 0x000fe80000100800 */
[----:B------:R-:W-:Y:S04]  /*3a60*/  STL [R1+0xd0], R215 ;  /* 0x0000d0d701007387 */ /* 0x000fe80000100800 */
[----:B------:R-:W-:Y:S04]  /*3a70*/  STL [R1+0xd4], R214 ;  /* 0x0000d4d601007387 */ /* 0x000fe80000100800 */
[----:B------:R-:W-:Y:S04]  /*3a80*/  STL [R1+0xd8], R213 ;  /* 0x0000d8d501007387 */ /* 0x000fe80000100800 */
[----:B------:R-:W-:Y:S04]  /*3a90*/  STL [R1+0xdc], R212 ;  /* 0x0000dcd401007387 */ /* 0x000fe80000100800 */
[----:B------:R0:W-:Y:S01]  /*3aa0*/  STL [R1+0xe0], R211 ;  /* 0x0000e0d301007387 */ /* 0x0001e20000100800 */
[----:B--2---:R-:W-:-:S01]  /*3ab0*/  FADD R227, R134, R227 ;  /* 0x000000e386e37221 */ /* 0x004fc20000000000 */
[----:B---3--:R-:W-:Y:S01]  /*3ac0*/  FADD R226, R133, R226 ;  /* 0x000000e285e27221 */ /* 0x008fe20000000000 */
[----:B----4-:R-:W-:-:S01]  /*3ad0*/  FADD R225, R132, R225 ;  /* 0x000000e184e17221 */ /* 0x010fc20000000000 */
[----:B------:R-:W-:Y:S01]  /*3ae0*/  FADD R224, R131, R224 ;  /* 0x000000e083e07221 */ /* 0x000fe20000000000 */
[----:B------:R-:W-:-:S01]  /*3af0*/  FADD R223, R130, R223 ;  /* 0x000000df82df7221 */ /* 0x000fc20000000000 */
[----:B------:R-:W-:Y:S01]  /*3b00*/  FADD R222, R129, R222 ;  /* 0x000000de81de7221 */ /* 0x000fe20000000000 */
[----:B------:R-:W-:-:S01]  /*3b10*/  FADD R221, R128, R221 ;  /* 0x000000dd80dd7221 */ /* 0x000fc20000000000 */
[----:B------:R-:W-:Y:S01]  /*3b20*/  FADD R220, R127, R220 ;  /* 0x000000dc7fdc7221 */ /* 0x000fe20000000000 */
[----:B------:R-:W-:-:S01]  /*3b30*/  FADD R219, R126, R219 ;  /* 0x000000db7edb7221 */ /* 0x000fc20000000000 */
[----:B------:R-:W-:Y:S01]  /*3b40*/  FADD R218, R125, R218 ;  /* 0x000000da7dda7221 */ /* 0x000fe20000000000 */
[----:B------:R-:W-:-:S05]  /*3b50*/  FADD R217, R124, R217 ;  /* 0x000000d97cd97221 */ /* 0x000fca0000000000 */
[----:B------:R2:W-:Y:S04]  /*3b60*/  STL [R1], R217 ;  /* 0x000000d901007387 */ /* 0x0005e80000100800 */
[----:B------:R3:W-:Y:S04]  /*3b70*/  STL [R1+0x4], R218 ;  /* 0x000004da01007387 */ /* 0x0007e80000100800 */
[----:B------:R4:W-:Y:S04]  /*3b80*/  STL [R1+0x8], R219 ;  /* 0x000008db01007387 */ /* 0x0009e80000100800 */
[----:B------:R1:W-:Y:S04]  /*3b90*/  STL [R1+0xc], R220 ;  /* 0x00000cdc01007387 */ /* 0x0003e80000100800 */
[----:B------:R1:W-:Y:S04]  /*3ba0*/  STL [R1+0x10], R221 ;  /* 0x000010dd01007387 */ /* 0x0003e80000100800 */
[----:B------:R1:W-:Y:S04]  /*3bb0*/  STL [R1+0x14], R222 ;  /* 0x000014de01007387 */ /* 0x0003e80000100800 */
[----:B------:R1:W-:Y:S04]  /*3bc0*/  STL [R1+0x18], R223 ;  /* 0x000018df01007387 */ /* 0x0003e80000100800 */
[----:B------:R1:W-:Y:S04]  /*3bd0*/  STL [R1+0x1c], R224 ;  /* 0x00001ce001007387 */ /* 0x0003e80000100800 */
[----:B0-----:R-:W4:Y:S04]  /*3be0*/  LDL.LU R211, [R1+0x2c] ;  /* 0x00002c0001d37983 */ /* 0x001f280000300800 */
[----:B------:R0:W-:Y:S04]  /*3bf0*/  STL [R1+0x20], R225 ;  /* 0x000020e101007387 */ /* 0x0001e80000100800 */
[----:B------:R-:W4:Y:S04]  /*3c00*/  LDL.LU R212, [R1+0x30] ;  /* 0x0000300001d47983 */ /* 0x000f280000300800 */
[----:B------:R0:W-:Y:S04]  /*3c10*/  STL [R1+0x24], R226 ;  /* 0x000024e201007387 */ /* 0x0001e80000100800 */
[----:B------:R-:W4:Y:S04]  /*3c20*/  LDL.LU R213, [R1+0x34] ;  /* 0x0000340001d57983 */ /* 0x000f280000300800 */
[----:B------:R0:W-:Y:S04]  /*3c30*/  STL [R1+0x28], R227 ;  /* 0x000028e301007387 */ /* 0x0001e80000100800 */
[----:B------:R-:W4:Y:S04]  /*3c40*/  LDL.LU R214, [R1+0x38] ;  /* 0x0000380001d67983 */ /* 0x000f280000300800 */
[----:B------:R-:W4:Y:S04]  /*3c50*/  LDL.LU R215, [R1+0x3c] ;  /* 0x00003c0001d77983 */ /* 0x000f280000300800 */
[----:B------:R-:W4:Y:S04]  /*3c60*/  LDL.LU R216, [R1+0x40] ;  /* 0x0000400001d87983 */ /* 0x000f280000300800 */
[----:B--2---:R-:W2:Y:S04]  /*3c70*/  LDL.LU R217, [R1+0x44] ;  /* 0x0000440001d97983 */ /* 0x004ea80000300800 */
[----:B---3--:R-:W3:Y:S04]  /*3c80*/  LDL.LU R218, [R1+0x48] ;  /* 0x0000480001da7983 */ /* 0x008ee80000300800 */
[----:B----4-:R-:W4:Y:S04]  /*3c90*/  LDL.LU R219, [R1+0x4c] ;  /* 0x00004c0001db7983 */ /* 0x010f280000300800 */
[----:B-1----:R-:W4:Y:S04]  /*3ca0*/  LDL.LU R220, [R1+0x50] ;  /* 0x0000500001dc7983 */ /* 0x002f280000300800 */
[----:B------:R-:W4:Y:S04]  /*3cb0*/  LDL.LU R221, [R1+0x54] ;  /* 0x0000540001dd7983 */ /* 0x000f280000300800 */
[----:B------:R-:W4:Y:S04]  /*3cc0*/  LDL.LU R222, [R1+0x58] ;  /* 0x0000580001de7983 */ /* 0x000f280000300800 */
[----:B------:R-:W4:Y:S04]  /*3cd0*/  LDL.LU R223, [R1+0x5c] ;  /* 0x00005c0001df7983 */ /* 0x000f280000300800 */
[----:B------:R-:W4:Y:S04]  /*3ce0*/  LDL.LU R224, [R1+0x60] ;  /* 0x0000600001e07983 */ /* 0x000f280000300800 */
[----:B0-----:R-:W4:Y:S04]  /*3cf0*/  LDL.LU R225, [R1+0x64] ;  /* 0x0000640001e17983 */ /* 0x001f280000300800 */
[----:B------:R-:W4:Y:S04]  /*3d00*/  LDL.LU R226, [R1+0x68] ;  /* 0x0000680001e27983 */ /* 0x000f280000300800 */
[----:B------:R-:W4:Y:S01]  /*3d10*/  LDL.LU R227, [R1+0x6c] ;  /* 0x00006c0001e37983 */ /* 0x000f220000300800 */
[----:B------:R-:W-:-:S05]  /*3d20*/  FADD R211, R135, R211 ;  /* 0x000000d387d37221 */ /* 0x000fca0000000000 */
[----:B------:R0:W-:Y:S01]  /*3d30*/  STL [R1+0x2c], R211 ;  /* 0x00002cd301007387 */ /* 0x0001e20000100800 */
[----:B------:R-:W-:-:S03]  /*3d40*/  FADD R212, R136, R212 ;  /* 0x000000d488d47221 */ /* 0x000fc60000000000 */
[----:B0-----:R0:W5:Y:S01]  /*3d50*/  LDL.LU R211, [R1+0xe0] ;  /* 0x0000e00001d37983 */ /* 0x0011620000300800 */
[----:B------:R-:W-:-:S03]  /*3d60*/  FADD R213, R137, R213 ;  /* 0x000000d589d57221 */ /* 0x000fc60000000000 */
[----:B------:R1:W-:Y:S01]  /*3d70*/  STL [R1+0x30], R212 ;  /* 0x000030d401007387 */ /* 0x0003e20000100800 */
[----:B------:R-:W-:-:S01]  /*3d80*/  FADD R214, R138, R214 ;  /* 0x000000d68ad67221 */ /* 0x000fc20000000000 */
[----:B------:R-:W-:Y:S02]  /*3d90*/  FADD R215, R139, R215 ;  /* 0x000000d78bd77221 */ /* 0x000fe40000000000 */
[----:B-1----:R0:W5:Y:S01]  /*3da0*/  LDL.LU R212, [R1+0xdc] ;  /* 0x0000dc0001d47983 */ /* 0x0021620000300800 */
[----:B------:R-:W-:-:S03]  /*3db0*/  FADD R216, R140, R216 ;  /* 0x000000d88cd87221 */ /* 0x000fc60000000000 */
[----:B------:R1:W-:Y:S01]  /*3dc0*/  STL [R1+0x34], R213 ;  /* 0x000034d501007387 */ /* 0x0003e20000100800 */
[----:B--2---:R-:W-:-:S03]  /*3dd0*/  FADD R217, R141, R217 ;  /* 0x000000d98dd97221 */ /* 0x004fc60000000000 */
[----:B-1----:R0:W5:Y:S01]  /*3de0*/  LDL.LU R213, [R1+0xd8] ;  /* 0x0000d80001d57983 */ /* 0x0021620000300800 */
[----:B---3--:R-:W-:-:S03]  /*3df0*/  FADD R218, R142, R218 ;  /* 0x000000da8eda7221 */ /* 0x008fc60000000000 */
[----:B------:R1:W-:Y:S01]  /*3e00*/  STL [R1+0x38], R214 ;  /* 0x000038d601007387 */ /* 0x0003e20000100800 */
[----:B----4-:R-:W-:-:S01]  /*3e10*/  FADD R219, R143, R219 ;  /* 0x000000db8fdb7221 */ /* 0x010fc20000000000 */
[----:B------:R-:W-:Y:S02]  /*3e20*/  FADD R220, R144, R220 ;  /* 0x000000dc90dc7221 */ /* 0x000fe40000000000 */
[----:B-1----:R0:W5:Y:S04]  /*3e30*/  LDL.LU R214, [R1+0xd4] ;  /* 0x0000d40001d67983 */ /* 0x0021680000300800 */
[----:B------:R1:W-:Y:S01]  /*3e40*/  STL [R1+0x3c], R215 ;  /* 0x00003cd701007387 */ /* 0x0003e20000100800 */
[----:B------:R-:W-:-:S01]  /*3e50*/  FADD R221, R145, R221 ;  /* 0x000000dd91dd7221 */ /* 0x000fc20000000000 */
[----:B------:R-:W-:-:S02]  /*3e60*/  FADD R222, R146, R222 ;  /* 0x000000de92de7221 */ /* 0x000fc40000000000 */
[----:B-1----:R0:W5:Y:S04]  /*3e70*/  LDL.LU R215, [R1+0xd0] ;  /* 0x0000d00001d77983 */ /* 0x0021680000300800 */
[----:B------:R1:W-:Y:S01]  /*3e80*/  STL [R1+0x40], R216 ;  /* 0x000040d801007387 */ /* 0x0003e20000100800 */
[----:B------:R-:W-:-:S03]  /*3e90*/  FADD R223, R147, R223 ;  /* 0x000000df93df7221 */ /* 0x000fc60000000000 */
        /* <DEDUP_REMOVED lines=13> */
[----:B------:R1:W-:Y:S04]  /*3f70*/  STL [R1+0x54], R221 ;  /* 0x000054dd01007387 */ /* 0x0003e80000100800 */
        /* <DEDUP_REMOVED lines=12> */
[----:B-1----:R0:W5:Y:S01]  /*4040*/  LDL.LU R227, [R1+0xa0] ;  /* 0x0000a00001e37983 */ /* 0x0021620000300800 */
        /* <DEDUP_REMOVED lines=82> */
[----:B0-----:R-:W-:-:S06]  /*4570*/  UMOV UR6, URZ ;  /* 0x0000003f00067c82 */ /* 0x001fcc0008000000 */
.L_x_31:
[----:B------:R-:W-:Y:S05]  /*4580*/  @!P1 BRA `(.L_x_32) ;  /* 0x0000000000049947 */ /* 0x000fea0003800000 */
[----:B------:R-:W-:Y:S01]  /*4590*/  BPT.TRAP 0x1 ;  /* 0x000000040000795c */ /* 0x000fe20000300000 */
.L_x_32:
[----:B------:R2:W-:Y:S04]  /*45a0*/  STL [R1+0xa4], R2 ;  /* 0x0000a40201007387 */ /* 0x0005e80000100800 */
[----:B--2---:R-:W2:Y:S04]  /*45b0*/  LDL R2, [R1+0x70] ;  /* 0x0000700001027983 */ /* 0x004ea80000100800 */
[----:B-----5:R3:W-:Y:S04]  /*45c0*/  STL [R1+0xa0], R0 ;  /* 0x0000a00001007387 */ /* 0x0207e80000100800 */
[----:B---3--:R-:W3:Y:S01]  /*45d0*/  LDL R0, [R1+0x78] ;  /* 0x0000780001007983 */ /* 0x008ee20000100800 */
[----:B-1----:R-:W-:Y:S01]  /*45e0*/  IMAD.U32 R229, RZ, RZ, UR33 ;  /* 0x00000021ffe57e24 */ /* 0x002fe2000f8e00ff */
[----:B--2---:R-:W-:-:S02]  /*45f0*/  ISETP.NE.AND P0, PT, R2, RZ, PT ;  /* 0x000000ff0200720c */ /* 0x004fc40003f05270 */
[----:B------:R1:W5:Y:S11]  /*4600*/  LDL.LU R2, [R1+0xa4] ;  /* 0x0000a40001027983 */ /* 0x0003760000300800 */
[----:B------:R-:W-:-:S05]  /*4610*/  @P0 LEA R229, R229, UR22, 0x3 ;  /* 0x00000016e5e50c11 */ /* 0x000fca000f8e18ff */
[----:B------:R-:W-:-:S05]  /*4620*/  @P0 VIADD R229, R229, 0x18 ;  /* 0x00000018e5e50836 */ /* 0x000fca0000000000 */
[----:B---3--:R-:W-:Y:S02]  /*4630*/  @P0 PRMT R229, R0, 0x654, R229 ;  /* 0x0000065400e50816 */ /* 0x008fe400000000e5 */
[----:B------:R1:W5:Y:S01]  /*4640*/  LDL.LU R0, [R1+0xa0] ;  /* 0x0000a00001007983 */ /* 0x0003620000300800 */
[----:B------:R-:W-:Y:S01]  /*4650*/  UISETP.GT.U32.AND UP0, UPT, UR15, 0x1, UPT ;  /* 0x000000010f00788c */ /* 0x000fe2000bf04070 */
[----:B------:R1:W-:Y:S05]  /*4660*/  @P0 SYNCS.ARRIVE.TRANS64.RED.A1T0 RZ, [R229+URZ], RZ ;  /* 0x000000ffe5ff09a7 */ /* 0x0003ea000810043f */
[----:B------:R-:W-:-:S13]  /*4670*/  PLOP3.LUT P0, PT, PT, PT, UP0, 0x80, 0x0 ;  /* 0x000000000000781c */ /* 0x000fda0003f0f008 */
[----:B-1----:R-:W-:Y:S05]  /*4680*/  @P0 BRA `(.L_x_33) ;  /* 0x0000000000040947 */ /* 0x002fea0003800000 */
[----:B------:R-:W-:Y:S01]  /*4690*/  BPT.TRAP 0x1 ;  /* 0x000000040000795c */ /* 0x000fe20000300000 */
.L_x_33:
[----:B------:R-:W-:Y:S02]  /*46a0*/  UISETP.GT.AND UP2, UPT, UR25, 0x1, UPT ;  /* 0x000000011900788c */ /* 0x000fe4000bf44270 */
[----:B------:R-:W-:Y:S02]  /*46b0*/  UIADD3 UR23, UR23, 0x1, URZ ;  /* 0x0000000117177890 */ /* 0x000fe4000fffe03f */
[----:B------:R-:W-:Y:S02]  /*46c0*/  UIADD3 UR33, UR33, 0x1, URZ ;  /* 0x0000000121217890 */ /* 0x000fe4000fffe03f */
[----:B------:R-:W-:Y:S01]  /*46d0*/  PLOP3.LUT P0, PT, PT, PT, UP2, 0x80, 0x0 ;  /* 0x000000000000781c */ /* 0x000fe20003f0f028 */
[----:B------:R-:W-:Y:S02]  /*46e0*/  UISETP.NE.AND UP0, UPT, UR23, 0x3, UPT ;  /* 0x000000031700788c */ /* 0x000fe4000bf05270 */
[----:B------:R-:W-:Y:S02]  /*46f0*/  UIADD3 UR9, UR25, -0x1, URZ ;  /* 0xffffffff19097890 */ /* 0x000fe4000fffe03f */
[----:B------:R-:W-:-:S02]  /*4700*/  USEL UR8, URZ, 0x1, UP0 ;  /* 0x000000013f087887 */ /* 0x000fc40008000000 */
[----:B------:R-:W-:Y:S02]  /*4710*/  UISETP.NE.AND UP1, UPT, UR33, 0x3, UPT ;  /* 0x000000032100788c */ /* 0x000fe4000bf25270 */
[----:B------:R-:W-:Y:S02]  /*4720*/  ULOP3.LUT UR24, UR24, UR8, URZ, 0x3c, !UPT ;  /* 0x0000000818187292 */ /* 0x000fe4000f8e3c3f */
[----:B------:R-:W-:Y:S02]  /*4730*/  USEL UR23, UR23, URZ, UP0 ;  /* 0x0000003f17177287 */ /* 0x000fe40008000000 */
[----:B------:R-:W-:Y:S01]  /*4740*/  USEL UR33, UR33, URZ, UP1 ;  /* 0x0000003f21217287 */ /* 0x000fe20008800000 */
[----:B------:R-:W-:Y:S01]  /*4750*/  UMOV UR8, 0x1 ;  /* 0x0000000100087882 */ /* 0x000fe20000000000 */
[----:B------:R-:W-:Y:S01]  /*4760*/  UMOV UR25, UR9 ;  /* 0x0000000900197c82 */ /* 0x000fe20008000000 */
[----:B------:R-:W-:Y:S09]  /*4770*/  @P0 BRA `(.L_x_34) ;  /* 0xffffffec00300947 */ /* 0x000ff2000383ffff */
.L_x_26:
[----:B------:R-:W-:-:S04]  /*4780*/  UISETP.NE.AND UP0, UPT, UR6, URZ, UPT ;  /* 0x0000003f0600728c */ /* 0x000fc8000bf05270 */
[----:B------:R-:W-:-:S06]  /*4790*/  USEL UR6, URZ, 0x1, !UP0 ;  /* 0x000000013f067887 */ /* 0x000fcc000c000000 */
[----:B------:R-:W-:-:S13]  /*47a0*/  ISETP.NE.AND P0, PT, RZ, UR6, PT ;  /* 0x00000006ff007c0c */ /* 0x000fda000bf05270 */
[----:B------:R-:W-:Y:S05]  /*47b0*/  @!P0 BRA `(.L_x_35) ;  /* 0x0000000c00c48947 */ /* 0x000fea0003800000 */
[----:B------:R-:W-:Y:S02]  /*47c0*/  WARPGROUP.DEPBAR.LE gsb0, 0x0 ;  /* 0x00008000000079c5 */ /* 0x000fe40000010000 */
[----:B-----5:R-:W-:Y:S01]  /*47d0*/  FADD R227, R25, R227 ;  /* 0x000000e319e37221 */ /* 0x020fe20000000000 */
[----:B------:R-:W-:-:S04]  /*47e0*/  FADD R228, R24, R228 ;  /* 0x000000e418e47221 */ /* 0x000fc80000000000 */
[----:B------:R1:W-:Y:S04]  /*47f0*/  STL [R1+0xa0], R227 ;  /* 0x0000a0e301007387 */ /* 0x0003e80000100800 */
[----:B-1----:R-:W2:Y:S04]  /*4800*/  LDL.LU R227, [R1+0x6c] ;  /* 0x00006c0001e37983 */ /* 0x002ea80000300800 */
[----:B--2---:R1:W-:Y:S04]  /*4810*/  STL [R1+0xa4], R227 ;  /* 0x0000a4e301007387 */ /* 0x0043e80000100800 */
        /* <DEDUP_REMOVED lines=52> */
[----:B-1----:R-:W2:Y:S01]  /*4b60*/  LDL.LU R227, [R1] ;  /* 0x0000000001e37983 */ /* 0x002ea20000300800 */
[----:B------:R-:W-:Y:S01]  /*4b70*/  FADD R226, R26, R226 ;  /* 0x000000e21ae27221 */ /* 0x000fe20000000000 */
        /* <DEDUP_REMOVED lines=97> */
[----:B--2---:R-:W-:-:S05]  /*5190*/  FADD R227, R124, R227 ;  /* 0x000000e37ce37221 */ /* 0x004fca0000000000 */
[----:B------:R1:W-:Y:S04]  /*51a0*/  STL [R1], R227 ;  /* 0x000000e301007387 */ /* 0x0003e80000100800 */
[----:B-1----:R-:W2:Y:S02]  /*51b0*/  LDL.LU R227, [R1+0x10c] ;  /* 0x00010c0001e37983 */ /* 0x002ea40000300800 */
[----:B--2---:R-:W-:-:S05]  /*51c0*/  FADD R227, R125, R227 ;  /* 0x000000e37de37221 */ /* 0x004fca0000000000 */
[----:B------:R1:W-:Y:S04]  /*51d0*/  STL [R1+0x4], R227 ;  /* 0x000004e301007387 */ /* 0x0003e80000100800 */
        /* <DEDUP_REMOVED lines=78> */
[----:B-1----:R1:W5:Y:S02]  /*56c0*/  LDL.LU R227, [R1+0xa0] ;  /* 0x0000a00001e37983 */ /* 0x0023640000300800 */
.L_x_35:
[----:B------:R-:W-:-:S04]  /*56d0*/  IMAD.U32 R229, RZ, RZ, UR26 ;  /* 0x0000001affe57e24 */ /* 0x000fc8000f8e00ff */
[----:B------:R2:W-:Y:S01]  /*56e0*/  SYNCS.ARRIVE.TRANS64.A1T0 RZ, [R229+UR28], RZ ;  /* 0x000000ffe5ff79a7 */ /* 0x0005e2000810001c */
[----:B------:R-:W-:Y:S02]  /*56f0*/  WARPGROUP.DEPBAR.LE gsb0, 0x0 ;  /* 0x00008000000079c5 */ /* 0x000fe40000010000 */
[----:B------:R-:W3:Y:S02]  /*5700*/  LDC R24, c[0x0][0x28c] ;  /* 0x0000a300ff187b82 */ /* 0x000ee40000000800 */
[----:B---3--:R-:W-:-:S13]  /*5710*/  ISETP.GE.AND P0, PT, R24, 0x1, PT ;  /* 0x000000011800780c */ /* 0x008fda0003f06270 */
[----:B--2---:R-:W-:Y:S05]  /*5720*/  @!P0 BRA `(.L_x_36) ;  /* 0x0000000000688947 */ /* 0x004fea0003800000 */
[----:B------:R-:W-:-:S06]  /*5730*/  UISETP.NE.AND UP0, UPT, UR30, 0x3, UPT ;  /* 0x000000031e00788c */ /* 0x000fcc000bf05270 */
[----:B------:R-:W-:-:S13]  /*5740*/  PLOP3.LUT P0, PT, PT, PT, UP0, 0x80, 0x0 ;  /* 0x000000000000781c */ /* 0x000fda0003f0f008 */
[----:B------:R-:W-:Y:S05]  /*5750*/  @!P0 BRA `(.L_x_37) ;  /* 0x0000000000048947 */ /* 0x000fea0003800000 */
[----:B------:R-:W-:Y:S01]  /*5760*/  BPT.TRAP 0x1 ;  /* 0x000000040000795c */ /* 0x000fe20000300000 */
.L_x_37:
[----:B-----5:R2:W-:Y:S04]  /*5770*/  STL [R1+0xa4], R2 ;  /* 0x0000a40201007387 */ /* 0x0205e80000100800 */
[----:B--2---:R-:W2:Y:S04]  /*5780*/  LDL R2, [R1+0x70] ;  /* 0x0000700001027983 */ /* 0x004ea80000100800 */
[----:B------:R3:W-:Y:S04]  /*5790*/  STL [R1+0xa0], R0 ;  /* 0x0000a00001007387 */ /* 0x0007e80000100800 */
[----:B---3--:R-:W3:Y:S01]  /*57a0*/  LDL R0, [R1+0x78] ;  /* 0x0000780001007983 */ /* 0x008ee20000100800 */
[----:B--2---:R-:W-:-:S03]  /*57b0*/  ISETP.NE.AND P0, PT, R2, RZ, PT ;  /* 0x000000ff0200720c */ /* 0x004fc60003f05270 */
[----:B------:R2:W5:Y:S10]  /*57c0*/  LDL.LU R2, [R1+0xa4] ;  /* 0x0000a40001027983 */ /* 0x0005740000300800 */
[----:B------:R-:W-:-:S05]  /*57d0*/  VOTEU.ANY UP0, P0 ;  /* 0x00000000003f7886 */ /* 0x000fca0000000100 */
[----:B------:R-:W-:-:S06]  /*57e0*/  @UP0 UIADD3 UR6, UR19, UR5, URZ ;  /* 0x0000000513060290 */ /* 0x000fcc000fffe03f */
[----:B------:R-:W-:Y:S02]  /*57f0*/  IMAD.U32 R24, RZ, RZ, UR6 ;  /* 0x00000006ff187e24 */ /* 0x000fe4000f8e00ff */
[----:B------:R-:W-:Y:S02]  /*5800*/  IMAD.U32 R27, RZ, RZ, UR6 ;  /* 0x00000006ff1b7e24 */ /* 0x000fe4000f8e00ff */
[----:B------:R-:W-:-:S05]  /*5810*/  @P0 IMAD.WIDE.U32 R24, R24, -0x55555555, RZ ;  /* 0xaaaaaaab18180825 */ /* 0x000fca00078e00ff */
[----:B------:R-:W-:-:S05]  /*5820*/  @P0 SHF.R.U32.HI R24, RZ, 0x1, R25 ;  /* 0x00000001ff180819 */ /* 0x000fca0000011619 */
[----:B------:R-:W-:-:S05]  /*5830*/  @P0 IMAD R24, R24, -0x3, R27 ;  /* 0xfffffffd18180824 */ /* 0x000fca00078e021b */
[----:B------:R-:W-:-:S05]  /*5840*/  @P0 LEA R24, R24, UR22, 0x3 ;  /* 0x0000001618180c11 */ /* 0x000fca000f8e18ff */
[----:B------:R-:W-:-:S05]  /*5850*/  @P0 VIADD R24, R24, 0x18 ;  /* 0x0000001818180836 */ /* 0x000fca0000000000 */
[----:B---3--:R-:W-:Y:S02]  /*5860*/  @P0 PRMT R24, R0, 0x654, R24 ;  /* 0x0000065400180816 */ /* 0x008fe40000000018 */
[----:B------:R2:W5:Y:S01]  /*5870*/  LDL.LU R0, [R1+0xa0] ;  /* 0x0000a00001007983 */ /* 0x0005620000300800 */
[----:B------:R-:W-:Y:S01]  /*5880*/  UISETP.GT.U32.AND UP0, UPT, UR15, 0x1, UPT ;  /* 0x000000010f00788c */ /* 0x000fe2000bf04070 */
[----:B------:R2:W-:Y:S05]  /*5890*/  @P0 SYNCS.ARRIVE.TRANS64.RED.A1T0 RZ, [R24+URZ], RZ ;  /* 0x000000ff18ff09a7 */ /* 0x0005ea000810043f */
[----:B------:R-:W-:-:S13]  /*58a0*/  PLOP3.LUT P0, PT, PT, PT, UP0, 0x80, 0x0 ;  /* 0x000000000000781c */ /* 0x000fda0003f0f008 */
[----:B--2---:R-:W-:Y:S05]  /*58b0*/  @P0 BRA `(.L_x_36) ;  /* 0x0000000000040947 */ /* 0x004fea0003800000 */
[----:B------:R-:W-:Y:S01]  /*58c0*/  BPT.TRAP 0x1 ;  /* 0x000000040000795c */ /* 0x000fe20000300000 */
.L_x_36:
[----:B-----5:R2:W-:Y:S01]  /*58d0*/  STL [R1+0xa0], R0 ;  /* 0x0000a00001007387 */ /* 0x0205e20000100800 */
[----:B------:R-:W-:Y:S01]  /*58e0*/  IMAD.U32 R24, RZ, RZ, UR27 ;  /* 0x0000001bff187e24 */ /* 0x000fe2000f8e00ff */
[----:B------:R-:W-:Y:S01]  /*58f0*/  UIADD3 UR5, UR29, UR5, URZ ;  /* 0x000000051d057290 */ /* 0x000fe2000fffe03f */
[----:B------:R-:W3:Y:S01]  /*5900*/  LDC R35, c[0x0][0x288] ;  /* 0x0000a200ff237b82 */ /* 0x000ee20000000800 */
[----:B--2---:R-:W2:Y:S02]  /*5910*/  LDL R0, [R1+0x8c] ;  /* 0x00008c0001007983 */ /* 0x004ea40000100800 */
[----:B------:R-:W-:Y:S01]  /*5920*/  SHF.L.U32 R24, R24, 0x1f, RZ ;  /* 0x0000001f18187819 */ /* 0x000fe200000006ff */
[----:B------:R-:W-:Y:S02]  /*5930*/  UISETP.GT.U32.AND UP0, UPT, UR5, 0x2, UPT ;  /* 0x000000020500788c */ /* 0x000fe4000bf04070 */
[----:B------:R-:W-:Y:S01]  /*5940*/  UISETP.GE.U32.AND UP1, UPT, UR29, 0x3, UPT ;  /* 0x000000031d00788c */ /* 0x000fe2000bf26070 */
[----:B------:R-:W4:Y:S01]  /*5950*/  SYNCS.PHASECHK.TRANS64.TRYWAIT P0, [UR18+0x8], R24 ;  /* 0x00000818ff0075a7 */ /* 0x000f220008000152 */
[----:B------:R-:W-:-:S02]  /*5960*/  UISETP.LT.U32.AND UP0, UPT, UR29, 0x3, UP0 ;  /* 0x000000031d00788c */ /* 0x000fc40008701070 */
[----:B------:R-:W-:Y:S02]  /*5970*/  UIMAD.WIDE.U32 UR6, UR5, -0x55555555, URZ ;  /* 0xaaaaaaab050678a5 */ /* 0x000fe4000f8e003f */
[----:B------:R-:W-:Y:S02]  /*5980*/  USEL UR8, URZ, 0x1, !UP0 ;  /* 0x000000013f087887 */ /* 0x000fe4000c000000 */
[----:B------:R-:W-:Y:S01]  /*5990*/  USHF.R.U32.HI UR6, URZ, 0x1, UR7 ;  /* 0x000000013f067899 */ /* 0x000fe20008011607 */
[----:B--2---:R-:W-:Y:S02]  /*59a0*/  IMAD.SHL.U32 R32, R0, 0x2, RZ ;  /* 0x0000000200207824 */ /* 0x004fe400078e00ff */
[----:B------:R2:W5:Y:S01]  /*59b0*/  LDL.LU R0, [R1+0xa0] ;  /* 0x0000a00001007983 */ /* 0x0005620000300800 */
[----:B------:R-:W-:Y:S02]  /*59c0*/  ULOP3.LUT UR4, UR4, UR8, URZ, 0x3c, !UPT ;  /* 0x0000000804047292 */ /* 0x000fe4000f8e3c3f */
[----:B------:R-:W-:Y:S01]  /*59d0*/  UIMAD UR5, UR6, -0x3, UR5 ;  /* 0xfffffffd060578a4 */ /* 0x000fe2000f8e0205 */
[----:B------:R-:W-:Y:S01]  /*59e0*/  SHF.R.S32.HI R33, RZ, 0x1f, R32 ;  /* 0x0000001fff217819 */ /* 0x000fe20000011420 */
[----:B------:R-:W-:Y:S01]  /*59f0*/  @UP1 ULOP3.LUT UR4, UR4, 0x1, UR6, 0x78, !UPT ;  /* 0x0000000104041892 */ /* 0x000fe2000f8e7806 */
[----:B---34-:R-:W-:Y:S11]  /*5a00*/  @!P0 BRA `(.L_x_38) ;  /* 0x000000a800788947 */ /* 0x018ff60003800000 */
.L_x_323:
[----:B------:R4:W-:Y:S01]  /*5a10*/  STL [R1+0xa8], R3 ;  /* 0x0000a80301007387 */ /* 0x0009e20000100800 */
[----:B------:R-:W-:Y:S01]  /*5a20*/  ULDC.64 UR6, c[0x0][0x5d0] ;  /* 0x0001740000067ab9 */ /* 0x000fe20000000a00 */
[----:B------:R-:W-:Y:S02]  /*5a30*/  ULDC UR8, c[0x0][0x284] ;  /* 0x0000a10000087ab9 */ /* 0x000fe40000000800 */
[----:B----4-:R-:W4:Y:S04]  /*5a40*/  LDL.LU R3, [R1+0x88] ;  /* 0x0000880001037983 */ /* 0x010f280000300800 */
[----:B------:R0:W-:Y:S04]  /*5a50*/  STL [R1+0xa4], R2 ;  /* 0x0000a40201007387 */ /* 0x0001e80000100800 */
[----:B0-----:R-:W2:Y:S04]  /*5a60*/  LDL R2, [R1+0x84] ;  /* 0x0000840001027983 */ /* 0x001ea80000100800 */
[----:B-----5:R0:W-:Y:S04]  /*5a70*/  STL [R1+0xa0], R0 ;  /* 0x0000a00001007387 */ /* 0x0201e80000100800 */
[----:B0-----:R-:W3:Y:S01]  /*5a80*/  LDL R0, [R1+0x74] ;  /* 0x0000740001007983 */ /* 0x001ee20000100800 */
[----:B----4-:R-:W-:-:S03]  /*5a90*/  IMAD.SHL.U32 R37, R3, 0x100, RZ ;  /* 0x0000010003257824 */ /* 0x010fc600078e00ff */
[----:B------:R0:W5:Y:S01]  /*5aa0*/  LDL.LU R3, [R1+0xa8] ;  /* 0x0000a80001037983 */ /* 0x0001620000300800 */
[----:B--2---:R-:W-:-:S03]  /*5ab0*/  IMAD.SHL.U32 R34, R2, 0x40, RZ ;  /* 0x0000004002227824 */ /* 0x004fc600078e00ff */
[----:B------:R0:W5:Y:S01]  /*5ac0*/  LDL.LU R2, [R1+0xa4] ;  /* 0x0000a40001027983 */ /* 0x0001620000300800 */
[----:B---3--:R-:W-:Y:S01]  /*5ad0*/  SHF.R.S32.HI R38, RZ, 0x1f, R0 ;  /* 0x0000001fff267819 */ /* 0x008fe20000011400 */
[----:B------:R-:W-:-:S04]  /*5ae0*/  IMAD.WIDE.U32 R24, R0, UR6, R32 ;  /* 0x0000000600187c25 */ /* 0x000fc8000f8e0020 */
[----:B------:R-:W-:-:S04]  /*5af0*/  IMAD R26, R38, UR6, RZ ;  /* 0x00000006261a7c24 */ /* 0x000fc8000f8e02ff */
[----:B------:R-:W-:Y:S02]  /*5b00*/  IMAD R27, R0, UR7, R26 ;  /* 0x00000007001b7c24 */ /* 0x000fe4000f8e021a */
[----:B------:R0:W5:Y:S01]  /*5b10*/  LDL.LU R0, [R1+0xa0] ;  /* 0x0000a00001007983 */ /* 0x0001620000300800 */
[----:B------:R-:W-:-:S04]  /*5b20*/  ISETP.GE.AND P0, PT, R34, UR8, PT ;  /* 0x0000000822007c0c */ /* 0x000fc8000bf06270 */
[C---:B------:R-:W-:Y:S02]  /*5b30*/  ISETP.GE.OR P0, PT, R37.reuse, R35, P0 ;  /* 0x000000232500720c */ /* 0x040fe40000706670 */
[----:B------:R-:W-:Y:S02]  /*5b40*/  SHF.R.S32.HI R36, RZ, 0x1f, R37 ;  /* 0x0000001fff247819 */ /* 0x000fe40000011425 */
[----:B------:R-:W-:-:S04]  /*5b50*/  IADD3 R24, P1, R37, R24, RZ ;  /* 0x0000001825187210 */ /* 0x000fc80007f3e0ff */
[----:B------:R-:W-:-:S05]  /*5b60*/  IADD3.X R25, R36, R25, R27, P1, !PT ;  /* 0x0000001924197210 */ /* 0x000fca0000ffe41b */
[----:B0-----:R-:W-:Y:S05]  /*5b70*/  @P0 BRA `(.L_x_39) ;  /* 0x0000008c00d40947 */ /* 0x001fea0003800000 */
[----:B------:R0:W-:Y:S01]  /*5b80*/  STL.64 [R1+0xb0], R4 ;  /* 0x0000b00401007387 */ /* 0x0001e20000100a00 */
[----:B------:R-:W2:Y:S01]  /*5b90*/  LDC.64 R28, c[0x0][0x5c8] ;  /* 0x00017200ff1c7b82 */ /* 0x000ea20000000a00 */
[----:B------:R-:W-:Y:S02]  /*5ba0*/  ULDC.64 UR6, c[0x0][0x5c0] ;  /* 0x0001700000067ab9 */ /* 0x000fe40000000a00 */
[----:B0-----:R-:W3:Y:S04]  /*5bb0*/  LDL.64 R4, [R1+0x90] ;  /* 0x0000900001047983 */ /* 0x001ee80000100a00 */
[----:B-----5:R0:W-:Y:S04]  /*5bc0*/  STL [R1+0xa8], R3 ;  /* 0x0000a80301007387 */ /* 0x0201e80000100800 */
[----:B0-----:R-:W3:Y:S04]  /*5bd0*/  LDL.LU R3, [R1+0x84] ;  /* 0x0000840001037983 */ /* 0x001ee80000300800 */
[----:B------:R0:W-:Y:S04]  /*5be0*/  STL [R1+0xa4], R2 ;  /* 0x0000a40201007387 */ /* 0x0001e80000100800 */
[----:B0-----:R-:W4:Y:S04]  /*5bf0*/  LDL R2, [R1+0x8c] ;  /* 0x00008c0001027983 */ /* 0x001f280000100800 */
[----:B------:R0:W-:Y:S04]  /*5c00*/  STL [R1+0xa0], R0 ;  /* 0x0000a00001007387 */ /* 0x0001e80000100800 */
[----:B0-----:R-:W4:Y:S01]  /*5c10*/  LDL R0, [R1+0x98] ;  /* 0x0000980001007983 */ /* 0x001f220000100800 */
[----:B---3--:R-:W-:-:S03]  /*5c20*/  IMAD.WIDE R30, R3, 0x40, R4 ;  /* 0x00000040031e7825 */ /* 0x008fc600078e0204 */
[----:B------:R0:W5:Y:S01]  /*5c30*/  LDL.LU.64 R4, [R1+0xb0] ;  /* 0x0000b00001047983 */ /* 0x0001620000300a00 */
[-C--:B--2---:R-:W-:Y:S02]  /*5c40*/  IMAD R26, R31, R28.reuse, RZ ;  /* 0x0000001c1f1a7224 */ /* 0x084fe400078e02ff */
[C---:B------:R-:W-:Y:S01]  /*5c50*/  IMAD.WIDE.U32 R24, R30.reuse, R28, R24 ;  /* 0x0000001c1e187225 */ /* 0x040fe200078e0018 */
[----:B------:R0:W5:Y:S03]  /*5c60*/  LDL.LU R3, [R1+0xa8] ;  /* 0x0000a80001037983 */ /* 0x0001660000300800 */
[----:B------:R-:W-:Y:S01]  /*5c70*/  IMAD R27, R30, R29, R26 ;  /* 0x0000001d1e1b7224 */ /* 0x000fe200078e021a */
[----:B------:R-:W-:Y:S02]  /*5c80*/  LEA R26, P0, R28, R24, 0x3 ;  /* 0x000000181c1a7211 */ /* 0x000fe400078018ff */
[----:B------:R-:W-:Y:S01]  /*5c90*/  IADD3 R24, P1, R24, UR6, RZ ;  /* 0x0000000618187c10 */ /* 0x000fe2000ff3e0ff */
[----:B------:R-:W-:Y:S01]  /*5ca0*/  IMAD.IADD R27, R25, 0x1, R27 ;  /* 0x00000001191b7824 */ /* 0x000fe200078e021b */
[----:B------:R-:W-:-:S04]  /*5cb0*/  IADD3 R26, P3, R26, UR6, RZ ;  /* 0x000000061a1a7c10 */ /* 0x000fc8000ff7e0ff */
[----:B------:R-:W-:Y:S01]  /*5cc0*/  LEA.HI.X R29, R28, R27, R29, 0x3, P0 ;  /* 0x0000001b1c1d7211 */ /* 0x000fe200000f1c1d */
[----:B----4-:R-:W-:Y:S01]  /*5cd0*/  IMAD R28, R2, -0x2, R35 ;  /* 0xfffffffe021c7824 */ /* 0x010fe200078e0223 */
[----:B------:R-:W-:Y:S01]  /*5ce0*/  FSETP.NEU.AND P0, PT, RZ, UR31, PT ;  /* 0x0000001fff007c0b */ /* 0x000fe2000bf0d000 */
[----:B------:R0:W5:Y:S01]  /*5cf0*/  LDL.LU R2, [R1+0xa4] ;  /* 0x0000a40001027983 */ /* 0x0001620000300800 */
[----:B------:R-:W-:Y:S01]  /*5d00*/  IADD3.X R25, R27, UR7, RZ, P1, !PT ;  /* 0x000000071b197c10 */ /* 0x000fe20008ffe4ff */
[----:B------:R-:W-:Y:S01]  /*5d10*/  BSSY B0, `(.L_x_39) ;  /* 0x00008db000007945 */ /* 0x000fe20003800000 */
[----:B------:R-:W-:Y:S01]  /*5d20*/  IADD3.X R27, R29, UR7, RZ, P3, !PT ;  /* 0x000000071d1b7c10 */ /* 0x000fe20009ffe4ff */
[----:B------:R-:W-:Y:S02]  /*5d30*/  IMAD.IADD R39, R0, 0x1, -R34 ;  /* 0x0000000100277824 */ /* 0x000fe400078e0a22 */
[----:B------:R0:W5:Y:S01]  /*5d40*/  LDL.LU R0, [R1+0xa0] ;  /* 0x0000a00001007983 */ /* 0x0001620000300800 */
[----:B------:R-:W-:-:S05]  /*5d50*/  IMAD.IADD R34, R28, 0x1, -R37 ;  /* 0x000000011c227824 */ /* 0x000fca00078e0a25 */
[----:B------:R-:W-:Y:S05]  /*5d60*/  @!P0 BRA `(.L_x_40) ;  /* 0x0000006800dc8947 */ /* 0x000fea0003800000 */
[----:B-----5:R2:W-:Y:S01]  /*5d70*/  STL [R1+0xa0], R0 ;  /* 0x0000a00001007387 */ /* 0x0205e20000100800 */
[----:B------:R-:W-:Y:S01]  /*5d80*/  ULDC.64 UR6, c[0x0][0x5b8] ;  /* 0x00016e0000067ab9 */ /* 0x000fe20000000a00 */
[----:B------:R-:W-:Y:S02]  /*5d90*/  ULDC.64 UR8, c[0x0][0x5a8] ;  /* 0x00016a0000087ab9 */ /* 0x000fe40000000a00 */
[----:B--2---:R-:W2:Y:S01]  /*5da0*/  LDL.LU R0, [R1+0x74] ;  /* 0x0000740001007983 */ /* 0x004ea20000300800 */
[----:B------:R-:W-:Y:S01]  /*5db0*/  IMAD R28, R38, UR6, RZ ;  /* 0x00000006261c7c24 */ /* 0x000fe2000f8e02ff */
[----:B------:R-:W-:Y:S01]  /*5dc0*/  BSSY B1, `(.L_x_41) ;  /* 0x0000011000017945 */ /* 0x000fe20003800000 */
[----:B--2---:R-:W-:-:S04]  /*5dd0*/  IMAD.WIDE.U32 R32, R0, UR6, R32 ;  /* 0x0000000600207c25 */ /* 0x004fc8000f8e0020 */
[----:B------:R-:W-:Y:S01]  /*5de0*/  IMAD R29, R0, UR7, R28 ;  /* 0x00000007001d7c24 */ /* 0x000fe2000f8e021c */
[----:B------:R-:W-:Y:S01]  /*5df0*/  IADD3 R32, P0, R37, R32, RZ ;  /* 0x0000002025207210 */ /* 0x000fe20007f1e0ff */
[----:B------:R2:W5:Y:S01]  /*5e00*/  LDL.LU R0, [R1+0xa0] ;  /* 0x0000a00001007983 */ /* 0x0005620000300800 */
[----:B------:R-:W-:Y:S02]  /*5e10*/  ULDC.64 UR6, c[0x0][0x5b0] ;  /* 0x00016c0000067ab9 */ /* 0x000fe40000000a00 */
[----:B------:R-:W-:Y:S01]  /*5e20*/  IADD3.X R33, R36, R33, R29, P0, !PT ;  /* 0x0000002124217210 */ /* 0x000fe200007fe41d */
[----:B------:R-:W-:Y:S01]  /*5e30*/  IMAD R35, R31, UR6, RZ ;  /* 0x000000061f237c24 */ /* 0x000fe2000f8e02ff */
[----:B------:R-:W-:Y:S01]  /*5e40*/  ISETP.GE.AND P0, PT, R39, 0x1, PT ;  /* 0x000000012700780c */ /* 0x000fe20003f06270 */
[----:B------:R-:W-:-:S03]  /*5e50*/  IMAD.WIDE.U32 R28, R30, UR6, R32 ;  /* 0x000000061e1c7c25 */ /* 0x000fc6000f8e0020 */
[----:B------:R-:W-:Y:S01]  /*5e60*/  ISETP.LT.OR P4, PT, R34, 0x1, !P0 ;  /* 0x000000012200780c */ /* 0x000fe20004781670 */
[----:B------:R-:W-:Y:S01]  /*5e70*/  IMAD R35, R30, UR7, R35 ;  /* 0x000000071e237c24 */ /* 0x000fe2000f8e0223 */
[----:B------:R-:W-:-:S04]  /*5e80*/  IADD3 R28, P1, R28, UR8, RZ ;  /* 0x000000081c1c7c10 */ /* 0x000fc8000ff3e0ff */
[--C-:B------:R-:W-:Y:S02]  /*5e90*/  IADD3.X R29, R29, UR9, R35.reuse, P1, !PT ;  /* 0x000000091d1d7c10 */ /* 0x100fe40008ffe423 */
[----:B------:R-:W-:-:S05]  /*5ea0*/  PRMT R35, RZ, 0x7610, R35 ;  /* 0x00007610ff237816 */ /* 0x000fca0000000023 */
[----:B--2---:R-:W-:Y:S05]  /*5eb0*/  @P4 BRA `(.L_x_42) ;  /* 0x0000000000044947 */ /* 0x004fea0003800000 */
[----:B------:R2:W5:Y:S02]  /*5ec0*/  LDG.E.U8 R35, desc[UR20][R28.64] ;  /* 0x000000141c237981 */ /* 0x000564000c1e1100 */
.L_x_42:
[----:B------:R-:W-:Y:S05]  /*5ed0*/  BSYNC B1 ;  /* 0x0000000000017941 */ /* 0x000fea0003800000 */
.L_x_41:
[----:B-----5:R-:W-:Y:S01]  /*5ee0*/  LOP3.LUT R35, R35, 0xff, RZ, 0xc0, !PT ;  /* 0x000000ff23237812 */ /* 0x020fe200078ec0ff */
[----:B------:R-:W-:Y:S01]  /*5ef0*/  BSSY B1, `(.L_x_43) ;  /* 0x000000b000017945 */ /* 0x000fe20003800000 */
[----:B------:R-:W-:Y:S02]  /*5f00*/  ISETP.LT.OR P3, PT, R34, 0x2, !P0 ;  /* 0x000000022200780c */ /* 0x000fe40004761670 */
[----:B------:R-:W-:-:S05]  /*5f10*/  F2FP.F16.E5M2.UNPACK_B R35, R35 ;  /* 0x00000023ff23723e */ /* 0x000fca00020004ff */
[----:B------:R-:W-:-:S05]  /*5f20*/  HADD2.F32 R35, -RZ, R35.H0_H0 ;  /* 0x20000023ff237230 */ /* 0x000fca0000004100 */
[----:B------:R-:W-:-:S04]  /*5f30*/  FMUL R35, R35, UR31 ;  /* 0x0000001f23237c20 */ /* 0x000fc80008400000 */
[----:B------:R-:W-:-:S05]  /*5f40*/  FFMA R35, R228, UR32, R35 ;  /* 0x00000020e4237c23 */ /* 0x000fca0008000023 */
[----:B------:R-:W-:Y:S02]  /*5f50*/  F2FP.SATFINITE.E5M2.F32.PACK_AB_MERGE_C R37, RZ, R35, RZ ;  /* 0x00000023ff25723e */ /* 0x000fe400048060ff */
[----:B------:R-:W-:-:S03]  /*5f60*/  PRMT R35, RZ, 0x7610, R35 ;  /* 0x00007610ff237816 */ /* 0x000fc60000000023 */
[----:B------:R3:W-:Y:S01]  /*5f70*/  @!P4 STG.E.U8 desc[UR20][R24.64], R37 ;  /* 0x000000251800c986 */ /* 0x0007e2000c101114 */
[----:B------:R-:W-:Y:S05]  /*5f80*/  @P3 BRA `(.L_x_44) ;  /* 0x0000000000043947 */ /* 0x000fea0003800000 */
[----:B------:R4:W5:Y:S02]  /*5f90*/  LDG.E.U8 R35, desc[UR20][R28.64+0x1] ;  /* 0x000001141c237981 */ /* 0x000964000c1e1100 */
.L_x_44:
[----:B------:R-:W-:Y:S05]  /*5fa0*/  BSYNC B1 ;  /* 0x0000000000017941 */ /* 0x000fea0003800000 */
.L_x_43:
[----:B-----5:R-:W-:Y:S01]  /*5fb0*/  LOP3.LUT R35, R35, 0xff, RZ, 0xc0, !PT ;  /* 0x000000ff23237812 */ /* 0x020fe200078ec0ff */
[----:B------:R-:W-:Y:S01]  /*5fc0*/  BSSY B1, `(.L_x_45) ;  /* 0x0000013000017945 */ /* 0x000fe20003800000 */
[----:B---3--:R-:W-:Y:S02]  /*5fd0*/  IADD3 R37, P1, R30, 0x8, RZ ;  /* 0x000000081e257810 */ /* 0x008fe40007f3e0ff */
[----:B------:R-:W-:-:S03]  /*5fe0*/  F2FP.F16.E5M2.UNPACK_B R35, R35 ;  /* 0x00000023ff23723e */ /* 0x000fc600020004ff */
[----:B------:R-:W-:Y:S01]  /*5ff0*/  IMAD.X R31, RZ, RZ, R31, P1 ;  /* 0x000000ffff1f7224 */ /* 0x000fe200008e061f */
[----:B------:R-:W-:Y:S01]  /*6000*/  ISETP.GE.AND P1, PT, R39, 0x9, PT ;  /* 0x000000092700780c */ /* 0x000fe20003f26270 */
[----:B------:R-:W-:Y:S02]  /*6010*/  HADD2.F32 R35, -RZ, R35.H0_H0 ;  /* 0x20000023ff237230 */ /* 0x000fe40000004100 */
[----:B------:R-:W-:Y:S01]  /*6020*/  IMAD R36, R31, UR6, RZ ;  /* 0x000000061f247c24 */ /* 0x000fe2000f8e02ff */
[----:B------:R-:W-:Y:S01]  /*6030*/  ISETP.LT.OR P5, PT, R34, 0x1, !P1 ;  /* 0x000000012200780c */ /* 0x000fe20004fa1670 */
[----:B------:R-:W-:-:S04]  /*6040*/  IMAD.WIDE.U32 R32, R37, UR6, R32 ;  /* 0x0000000625207c25 */ /* 0x000fc8000f8e0020 */
[----:B------:R-:W-:Y:S01]  /*6050*/  FMUL R30, R35, UR31 ;  /* 0x0000001f231e7c20 */ /* 0x000fe20008400000 */
[----:B------:R-:W-:-:S03]  /*6060*/  IMAD R37, R37, UR7, R36 ;  /* 0x0000000725257c24 */ /* 0x000fc6000f8e0224 */
[----:B------:R-:W-:Y:S01]  /*6070*/  FFMA R227, R227, UR32, R30 ;  /* 0x00000020e3e37c23 */ /* 0x000fe2000800001e */
[----:B------:R-:W-:Y:S02]  /*6080*/  IADD3 R30, P4, R32, UR8, RZ ;  /* 0x00000008201e7c10 */ /* 0x000fe4000ff9e0ff */
[----:B------:R-:W-:Y:S02]  /*6090*/  PRMT R32, RZ, 0x7610, R32 ;  /* 0x00007610ff207816 */ /* 0x000fe40000000020 */
[----:B------:R-:W-:Y:S02]  /*60a0*/  F2FP.SATFINITE.E5M2.F32.PACK_AB_MERGE_C R227, RZ, R227, RZ ;  /* 0x000000e3ffe3723e */ /* 0x000fe400048060ff */
[----:B------:R-:W-:-:S03]  /*60b0*/  IADD3.X R31, R33, UR9, R37, P4, !PT ;  /* 0x00000009211f7c10 */ /* 0x000fc6000a7fe425 */
[----:B------:R3:W-:Y:S01]  /*60c0*/  @!P3 STG.E.U8 desc[UR20][R24.64+0x1], R227 ;  /* 0x000001e31800b986 */ /* 0x0007e2000c101114 */
[----:B------:R-:W-:Y:S05]  /*60d0*/  @P5 BRA `(.L_x_46) ;  /* 0x0000000000045947 */ /* 0x000fea0003800000 */
[----:B------:R0:W5:Y:S02]  /*60e0*/  LDG.E.U8 R32, desc[UR20][R30.64] ;  /* 0x000000141e207981 */ /* 0x000164000c1e1100 */
.L_x_46:
[----:B------:R-:W-:Y:S05]  /*60f0*/  BSYNC B1 ;  /* 0x0000000000017941 */ /* 0x000fea0003800000 */
.L_x_45:
[----:B-----5:R-:W-:Y:S01]  /*6100*/  LOP3.LUT R32, R32, 0xff, RZ, 0xc0, !PT ;  /* 0x000000ff20207812 */ /* 0x020fe200078ec0ff */
[----:B------:R-:W-:Y:S01]  /*6110*/  BSSY B1, `(.L_x_47) ;  /* 0x000000b000017945 */ /* 0x000fe20003800000 */
[----:B------:R-:W-:Y:S02]  /*6120*/  ISETP.LT.OR P3, PT, R34, 0x2, !P1 ;  /* 0x000000022200780c */ /* 0x000fe40004f61670 */
[----:B------:R-:W-:-:S05]  /*6130*/  F2FP.F16.E5M2.UNPACK_B R32, R32 ;  /* 0x00000020ff20723e */ /* 0x000fca00020004ff */
[----:B------:R-:W-:-:S05]  /*6140*/  HADD2.F32 R32, -RZ, R32.H0_H0 ;  /* 0x20000020ff207230 */ /* 0x000fca0000004100 */
[----:B------:R-:W-:Y:S01]  /*6150*/  FMUL R33, R32, UR31 ;  /* 0x0000001f20217c20 */ /* 0x000fe20008400000 */
[----:B------:R-:W-:-:S03]  /*6160*/  PRMT R32, RZ, 0x7610, R32 ;  /* 0x00007610ff207816 */ /* 0x000fc60000000020 */
[----:B------:R-:W-:-:S05]  /*6170*/  FFMA R33, R226, UR32, R33 ;  /* 0x00000020e2217c23 */ /* 0x000fca0008000021 */
[----:B------:R-:W-:-:S05]  /*6180*/  F2FP.SATFINITE.E5M2.F32.PACK_AB_MERGE_C R33, RZ, R33, RZ ;  /* 0x00000021ff21723e */ /* 0x000fca00048060ff */
[----:B------:R0:W-:Y:S01]  /*6190*/  @!P5 STG.E.U8 desc[UR20][R26.64], R33 ;  /* 0x000000211a00d986 */ /* 0x0001e2000c101114 */
[----:B------:R-:W-:Y:S05]  /*61a0*/  @P3 BRA `(.L_x_48) ;  /* 0x0000000000043947 */ /* 0x000fea0003800000 */
[----:B------:R0:W5:Y:S02]  /*61b0*/  LDG.E.U8 R32, desc[UR20][R30.64+0x1] ;  /* 0x000001141e207981 */ /* 0x000164000c1e1100 */
.L_x_48:
[----:B------:R-:W-:Y:S05]  /*61c0*/  BSYNC B1 ;  /* 0x0000000000017941 */ /* 0x000fea0003800000 */
.L_x_47:
[----:B-----5:R-:W-:Y:S01]  /*61d0*/  LOP3.LUT R32, R32, 0xff, RZ, 0xc0, !PT ;  /* 0x000000ff20207812 */ /* 0x020fe200078ec0ff */
[----:B------:R-:W-:Y:S01]  /*61e0*/  BSSY B1, `(.L_x_49) ;  /* 0x000000b000017945 */ /* 0x000fe20003800000 */
[----:B------:R-:W-:Y:S02]  /*61f0*/  ISETP.LT.OR P4, PT, R34, 0x9, !P0 ;  /* 0x000000092200780c */ /* 0x000fe40004781670 */
[----:B------:R-:W-:-:S05]  /*6200*/  F2FP.F16.E5M2.UNPACK_B R32, R32 ;  /* 0x00000020ff20723e */ /* 0x000fca00020004ff */
[----:B------:R-:W-:-:S05]  /*6210*/  HADD2.F32 R32, -RZ, R32.H0_H0 ;  /* 0x20000020ff207230 */ /* 0x000fca0000004100 */
[----:B------:R-:W-:-:S04]  /*6220*/  FMUL R32, R32, UR31 ;  /* 0x0000001f20207c20 */ /* 0x000fc80008400000 */
[----:B------:R-:W-:-:S05]  /*6230*/  FFMA R32, R225, UR32, R32 ;  /* 0x00000020e1207c23 */ /* 0x000fca0008000020 */
[----:B0-----:R-:W-:Y:S02]  /*6240*/  F2FP.SATFINITE.E5M2.F32.PACK_AB_MERGE_C R33, RZ, R32, RZ ;  /* 0x00000020ff21723e */ /* 0x001fe400048060ff */
[----:B------:R-:W-:-:S03]  /*6250*/  PRMT R32, RZ, 0x7610, R32 ;  /* 0x00007610ff207816 */ /* 0x000fc60000000020 */
[----:B------:R0:W-:Y:S01]  /*6260*/  @!P3 STG.E.U8 desc[UR20][R26.64+0x1], R33 ;  /* 0x000001211a00b986 */ /* 0x0001e2000c101114 */
[----:B------:R-:W-:Y:S05]  /*6270*/  @P4 BRA `(.L_x_50) ;  /* 0x0000000000044947 */ /* 0x000fea0003800000 */
[----:B------:R0:W5:Y:S02]  /*6280*/  LDG.E.U8 R32, desc[UR20][R28.64+0x8] ;  /* 0x000008141c207981 */ /* 0x000164000c1e1100 */
.L_x_50:
[----:B------:R-:W-:Y:S05]  /*6290*/  BSYNC B1 ;  /* 0x0000000000017941 */ /* 0x000fea0003800000 */
.L_x_49:
[----:B-----5:R-:W-:Y:S01]  /*62a0*/  LOP3.LUT R32, R32, 0xff, RZ, 0xc0, !PT ;  /* 0x000000ff20207812 */ /* 0x020fe200078ec0ff */
[----:B------:R-:W-:Y:S01]  /*62b0*/  BSSY B1, `(.L_x_51) ;  /* 0x000000b000017945 */ /* 0x000fe20003800000 */
[----:B------:R-:W-:Y:S02]  /*62c0*/  ISETP.LT.OR P3, PT, R34, 0xa, !P0 ;  /* 0x0000000a2200780c */ /* 0x000fe40004761670 */
[----:B------:R-:W-:-:S05]  /*62d0*/  F2FP.F16.E5M2.UNPACK_B R32, R32 ;  /* 0x00000020ff20723e */ /* 0x000fca00020004ff */
[----:B------:R-:W-:-:S05]  /*62e0*/  HADD2.F32 R32, -RZ, R32.H0_H0 ;  /* 0x20000020ff207230 */ /* 0x000fca0000004100 */
[----:B0-----:R-:W-:Y:S01]  /*62f0*/  FMUL R33, R32, UR31 ;  /* 0x0000001f20217c20 */ /* 0x001fe20008400000 */
[----:B------:R-:W-:-:S03]  /*6300*/  PRMT R32, RZ, 0x7610, R32 ;  /* 0x00007610ff207816 */ /* 0x000fc60000000020 */
[----:B------:R-:W-:-:S05]  /*6310*/  FFMA R33, R224, UR32, R33 ;  /* 0x00000020e0217c23 */ /* 0x000fca0008000021 */
[----:B------:R-:W-:-:S05]  /*6320*/  F2FP.SATFINITE.E5M2.F32.PACK_AB_MERGE_C R33, RZ, R33, RZ ;  /* 0x00000021ff21723e */ /* 0x000fca00048060ff */
[----:B------:R0:W-:Y:S01]  /*6330*/  @!P4 STG.E.U8 desc[UR20][R24.64+0x8], R33 ;  /* 0x000008211800c986 */ /* 0x0001e2000c101114 */
[----:B------:R-:W-:Y:S05]  /*6340*/  @P3 BRA `(.L_x_52) ;  /* 0x0000000000043947 */ /* 0x000fea0003800000 */
[----:B------:R0:W5:Y:S02]  /*6350*/  LDG.E.U8 R32, desc[UR20][R28.64+0x9] ;  /* 0x000009141c207981 */ /* 0x000164000c1e1100 */
.L_x_52:
[----:B------:R-:W-:Y:S05]  /*6360*/  BSYNC B1 ;  /* 0x0000000000017941 */ /* 0x000fea0003800000 */
.L_x_51:
        /* <DEDUP_REMOVED lines=12> */
.L_x_54:
[----:B------:R-:W-:Y:S05]  /*6430*/  BSYNC B1 ;  /* 0x0000000000017941 */ /* 0x000fea0003800000 */
.L_x_53:
        /* <DEDUP_REMOVED lines=12> */
.L_x_56:
[----:B------:R-:W-:Y:S05]  /*6500*/  BSYNC B1 ;  /* 0x0000000000017941 */ /* 0x000fea0003800000 */
.L_x_55:
        /* <DEDUP_REMOVED lines=12> */
.L_x_58:
[----:B------:R-:W-:Y:S05]  /*65d0*/  BSYNC B1 ;  /* 0x0000000000017941 */ /* 0x000fea0003800000 */
.L_x_57:
        /* <DEDUP_REMOVED lines=12> */
.L_x_60:
[----:B------:R-:W-:Y:S05]  /*66a0*/  BSYNC B1 ;  /* 0x0000000000017941 */ /* 0x000fea0003800000 */
.L_x_59:
        /* <DEDUP_REMOVED lines=12> */
.L_x_62:
[----:B------:R-:W-:Y:S05]  /*6770*/  BSYNC B1 ;  /* 0x0000000000017941 */ /* 0x000fea0003800000 */
.L_x_61:
        /* <DEDUP_REMOVED lines=12> */
.L_x_64:
[----:B------:R-:W-:Y:S05]  /*6840*/  BSYNC B1 ;  /* 0x0000000000017941 */ /* 0x000fea0003800000 */
.L_x_63:
        /* <DEDUP_REMOVED lines=12> */
.L_x_66:
[----:B------:R-:W-:Y:S05]  /*6910*/  BSYNC B1 ;  /* 0x0000000000017941 */ /* 0x000fea0003800000 */
.L_x_65:
        /* <DEDUP_REMOVED lines=12> */
.L_x_68:
[----:B------:R-:W-:Y:S05]  /*69e0*/  BSYNC B1 ;  /* 0x0000000000017941 */ /* 0x000fea0003800000 */
.L_x_67:
        /* <DEDUP_REMOVED lines=12> */
.L_x_70:
[----:B------:R-:W-:Y:S05]  /*6ab0*/  BSYNC B1 ;  /* 0x0000000000017941 */ /* 0x000fea0003800000 */
.L_x_69:
        /* <DEDUP_REMOVED lines=12> */
.L_x_72:
[----:B------:R-:W-:Y:S05]  /*6b80*/  BSYNC B1 ;  /* 0x0000000000017941 */ /* 0x000fea0003800000 */
.L_x_71:
        /* <DEDUP_REMOVED lines=12> */
.L_x_74:
[----:B------:R-:W-:Y:S05]  /*6c50*/  BSYNC B1 ;  /* 0x0000000000017941 */ /* 0x000fea0003800000 */
.L_x_73:
        /* <DEDUP_REMOVED lines=12> */
.L_x_76:
[----:B------:R-:W-:Y:S05]  /*6d20*/  BSYNC B1 ;  /* 0x0000000000017941 */ /* 0x000fea0003800000 */
.L_x_75:
        /* <DEDUP_REMOVED lines=12> */
.L_x_78:
[----:B------:R-:W-:Y:S05]  /*6df0*/  BSYNC B1 ;  /* 0x0000000000017941 */ /* 0x000fea0003800000 */
.L_x_77:
        /* <DEDUP_REMOVED lines=12> */
.L_x_80:
[----:B------:R-:W-:Y:S05]  /*6ec0*/  BSYNC B1 ;  /* 0x0000000000017941 */ /* 0x000fea0003800000 */
.L_x_79:
        /* <DEDUP_REMOVED lines=12> */
.L_x_82:
[----:B------:R-:W-:Y:S05]  /*6f90*/  BSYNC B1 ;  /* 0x0000000000017941 */ /* 0x000fea0003800000 */
.L_x_81:
        /* <DEDUP_REMOVED lines=12> */
.L_x_84:
[----:B------:R-:W-:Y:S05]  /*7060*/  BSYNC B1 ;  /* 0x0000000000017941 */ /* 0x000fea0003800000 */
.L_x_83:
        /* <DEDUP_REMOVED lines=12> */
.L_x_86:
[----:B------:R-:W-:Y:S05]  /*7130*/  BSYNC B1 ;  /* 0x0000000000017941 */ /* 0x000fea0003800000 */
.L_x_85:
        /* <DEDUP_REMOVED lines=12> */
.L_x_88:
[----:B------:R-:W-:Y:S05]  /*7200*/  BSYNC B1 ;  /* 0x0000000000017941 */ /* 0x000fea0003800000 */
.L_x_87:
        /* <DEDUP_REMOVED lines=12> */
.L_x_90:
[----:B------:R-:W-:Y:S05]  /*72d0*/  BSYNC B1 ;  /* 0x0000000000017941 */ /* 0x000fea0003800000 */
.L_x_89:
        /* <DEDUP_REMOVED lines=12> */
.L_x_92:
[----:B------:R-:W-:Y:S05]  /*73a0*/  BSYNC B1 ;  /* 0x0000000000017941 */ /* 0x000fea0003800000 */
.L_x_91:
        /* <DEDUP_REMOVED lines=12> */
.L_x_94:
[----:B------:R-:W-:Y:S05]  /*7470*/  BSYNC B1 ;  /* 0x0000000000017941 */ /* 0x000fea0003800000 */
.L_x_93:
        /* <DEDUP_REMOVED lines=12> */
.L_x_96:
[----:B------:R-:W-:Y:S05]  /*7540*/  BSYNC B1 ;  /* 0x0000000000017941 */ /* 0x000fea0003800000 */
.L_x_95:
        /* <DEDUP_REMOVED lines=12> */
.L_x_98:
[----:B------:R-:W-:Y:S05]  /*7610*/  BSYNC B1 ;  /* 0x0000000000017941 */ /* 0x000fea0003800000 */
.L_x_97:
        /* <DEDUP_REMOVED lines=12> */
.L_x_100:
[----:B------:R-:W-:Y:S05]  /*76e0*/  BSYNC B1 ;  /* 0x0000000000017941 */ /* 0x000fea0003800000 */
.L_x_99:
        /* <DEDUP_REMOVED lines=12> */
.L_x_102:
[----:B------:R-:W-:Y:S05]  /*77b0*/  BSYNC B1 ;  /* 0x0000000000017941 */ /* 0x000fea0003800000 */
.L_x_101:
        /* <DEDUP_REMOVED lines=12> */
.L_x_104:
[----:B------:R-:W-:Y:S05]  /*7880*/  BSYNC B1 ;  /* 0x0000000000017941 */ /* 0x000fea0003800000 */
.L_x_103:
        /* <DEDUP_REMOVED lines=12> */
.L_x_106:
[----:B------:R-:W-:Y:S05]  /*7950*/  BSYNC B1 ;  /* 0x0000000000017941 */ /* 0x000fea0003800000 */
.L_x_105:
        /* <DEDUP_REMOVED lines=12> */
.L_x_108:
[----:B------:R-:W-:Y:S05]  /*7a20*/  BSYNC B1 ;  /* 0x0000000000017941 */ /* 0x000fea0003800000 */
.L_x_107:
        /* <DEDUP_REMOVED lines=12> */
.L_x_110:
[----:B------:R-:W-:Y:S05]  /*7af0*/  BSYNC B1 ;  /* 0x0000000000017941 */ /* 0x000fea0003800000 */
.L_x_109:
        /* <DEDUP_REMOVED lines=12> */
.L_x_112:
[----:B------:R-:W-:Y:S05]  /*7bc0*/  BSYNC B1 ;  /* 0x0000000000017941 */ /* 0x000fea0003800000 */
.L_x_111:
        /* <DEDUP_REMOVED lines=12> */
.L_x_114:
[----:B------:R-:W-:Y:S05]  /*7c90*/  BSYNC B1 ;  /* 0x0000000000017941 */ /* 0x000fea0003800000 */
.L_x_113:
        /* <DEDUP_REMOVED lines=12> */
.L_x_116:
[----:B------:R-:W-:Y:S05]  /*7d60*/  BSYNC B1 ;  /* 0x0000000000017941 */ /* 0x000fea0003800000 */
.L_x_115:
        /* <DEDUP_REMOVED lines=12> */
.L_x_118:
[----:B------:R-:W-:Y:S05]  /*7e30*/  BSYNC B1 ;  /* 0x0000000000017941 */ /* 0x000fea0003800000 */
.L_x_117:
        /* <DEDUP_REMOVED lines=12> */
.L_x_120:
[----:B------:R-:W-:Y:S05]  /*7f00*/  BSYNC B1 ;  /* 0x0000000000017941 */ /* 0x000fea0003800000 */
.L_x_119:
        /* <DEDUP_REMOVED lines=12> */
.L_x_122:
[----:B------:R-:W-:Y:S05]  /*7fd0*/  BSYNC B1 ;  /* 0x0000000000017941 */ /* 0x000fea0003800000 */
.L_x_121:
        /* <DEDUP_REMOVED lines=12> */
.L_x_124:
[----:B------:R-:W-:Y:S05]  /*80a0*/  BSYNC B1 ;  /* 0x0000000000017941 */ /* 0x000fea0003800000 */
.L_x_123:
        /* <DEDUP_REMOVED lines=12> */
.L_x_126:
[----:B------:R-:W-:Y:S05]  /*8170*/  BSYNC B1 ;  /* 0x0000000000017941 */ /* 0x000fea0003800000 */
.L_x_125:
        /* <DEDUP_REMOVED lines=12> */
.L_x_128:
[----:B------:R-:W-:Y:S05]  /*8240*/  BSYNC B1 ;  /* 0x0000000000017941 */ /* 0x000fea0003800000 */
.L_x_127:
        /* <DEDUP_REMOVED lines=12> */
.L_x_130:
[----:B------:R-:W-:Y:S05]  /*8310*/  BSYNC B1 ;  /* 0x0000000000017941 */ /* 0x000fea0003800000 */
.L_x_129:
        /* <DEDUP_REMOVED lines=12> */
.L_x_132:
[----:B------:R-:W-:Y:S05]  /*83e0*/  BSYNC B1 ;  /* 0x0000000000017941 */ /* 0x000fea0003800000 */
.L_x_131:
        /* <DEDUP_REMOVED lines=12> */
.L_x_134:
[----:B------:R-:W-:Y:S05]  /*84b0*/  BSYNC B1 ;  /* 0x0000000000017941 */ /* 0x000fea0003800000 */
.L_x_133:
        /* <DEDUP_REMOVED lines=12> */
.L_x_136:
[----:B------:R-:W-:Y:S05]  /*8580*/  BSYNC B1 ;  /* 0x0000000000017941 */ /* 0x000fea0003800000 */
.L_x_135:
        /* <DEDUP_REMOVED lines=12> */
.L_x_138:
[----:B------:R-:W-:Y:S05]  /*8650*/  BSYNC B1 ;  /* 0x0000000000017941 */ /* 0x000fea0003800000 */
.L_x_137:
        /* <DEDUP_REMOVED lines=12> */
.L_x_140:
[----:B------:R-:W-:Y:S05]  /*8720*/  BSYNC B1 ;  /* 0x0000000000017941 */ /* 0x000fea0003800000 */
.L_x_139:
        /* <DEDUP_REMOVED lines=12> */
.L_x_142:
[----:B------:R-:W-:Y:S05]  /*87f0*/  BSYNC B1 ;  /* 0x0000000000017941 */ /* 0x000fea0003800000 */
.L_x_141:
        /* <DEDUP_REMOVED lines=12> */
.L_x_144:
[----:B------:R-:W-:Y:S05]  /*88c0*/  BSYNC B1 ;  /* 0x0000000000017941 */ /* 0x000fea0003800000 */
.L_x_143:
        /* <DEDUP_REMOVED lines=12> */
.L_x_146:
[----:B------:R-:W-:Y:S05]  /*8990*/  BSYNC B1 ;  /* 0x0000000000017941 */ /* 0x000fea0003800000 */
.L_x_145:
        /* <DEDUP_REMOVED lines=12> */
.L_x_148:
[----:B------:R-:W-:Y:S05]  /*8a60*/  BSYNC B1 ;  /* 0x0000000000017941 */ /* 0x000fea0003800000 */
.L_x_147:
        /* <DEDUP_REMOVED lines=12> */
.L_x_150:
[----:B------:R-:W-:Y:S05]  /*8b30*/  BSYNC B1 ;  /* 0x0000000000017941 */ /* 0x000fea0003800000 */
.L_x_149:
        /* <DEDUP_REMOVED lines=12> */
.L_x_152:
[----:B------:R-:W-:Y:S05]  /*8c00*/  BSYNC B1 ;  /* 0x0000000000017941 */ /* 0x000fea0003800000 */
.L_x_151:
        /* <DEDUP_REMOVED lines=12> */
.L_x_154:
[----:B------:R-:W-:Y:S05]  /*8cd0*/  BSYNC B1 ;  /* 0x0000000000017941 */ /* 0x000fea0003800000 */
.L_x_153:
        /* <DEDUP_REMOVED lines=12> */
.L_x_156:
[----:B------:R-:W-:Y:S05]  /*8da0*/  BSYNC B1 ;  /* 0x0000000000017941 */ /* 0x000fea0003800000 */
.L_x_155:
        /* <DEDUP_REMOVED lines=12> */
.L_x_158:
[----:B------:R-:W-:Y:S05]  /*8e70*/  BSYNC B1 ;  /* 0x0000000000017941 */ /* 0x000fea0003800000 */
.L_x_157:
        /* <DEDUP_REMOVED lines=12> */
.L_x_160:
[----:B------:R-:W-:Y:S05]  /*8f40*/  BSYNC B1 ;  /* 0x0000000000017941 */ /* 0x000fea0003800000 */
.L_x_159:
        /* <DEDUP_REMOVED lines=12> */
.L_x_162:
[----:B------:R-:W-:Y:S05]  /*9010*/  BSYNC B1 ;  /* 0x0000000000017941 */ /* 0x000fea0003800000 */
.L_x_161:
        /* <DEDUP_REMOVED lines=12> */
.L_x_164:
[----:B------:R-:W-:Y:S05]  /*90e0*/  BSYNC B1 ;  /* 0x0000000000017941 */ /* 0x000fea0003800000 */
.L_x_163:
        /* <DEDUP_REMOVED lines=12> */
.L_x_166:
[----:B------:R-:W-:Y:S05]  /*91b0*/  BSYNC B1 ;  /* 0x0000000000017941 */ /* 0x000fea0003800000 */
.L_x_165:
        /* <DEDUP_REMOVED lines=12> */
.L_x_168:
[----:B------:R-:W-:Y:S05]  /*9280*/  BSYNC B1 ;  /* 0x0000000000017941 */ /* 0x000fea0003800000 */
.L_x_167:
        /* <DEDUP_REMOVED lines=12> */
.L_x_170:
[----:B------:R-:W-:Y:S05]  /*9350*/  BSYNC B1 ;  /* 0x0000000000017941 */ /* 0x000fea0003800000 */
.L_x_169:
        /* <DEDUP_REMOVED lines=12> */
.L_x_172:
[----:B------:R-:W-:Y:S05]  /*9420*/  BSYNC B1 ;  /* 0x0000000000017941 */ /* 0x000fea0003800000 */
.L_x_171:
        /* <DEDUP_REMOVED lines=12> */
.L_x_174:
[----:B------:R-:W-:Y:S05]  /*94f0*/  BSYNC B1 ;  /* 0x0000000000017941 */ /* 0x000fea0003800000 */
.L_x_173:
        /* <DEDUP_REMOVED lines=12> */
.L_x_176:
[----:B------:R-:W-:Y:S05]  /*95c0*/  BSYNC B1 ;  /* 0x0000000000017941 */ /* 0x000fea0003800000 */
.L_x_175:
        /* <DEDUP_REMOVED lines=12> */
.L_x_178:
[----:B------:R-:W-:Y:S05]  /*9690*/  BSYNC B1 ;  /* 0x0000000000017941 */ /* 0x000fea0003800000 */
.L_x_177:
        /* <DEDUP_REMOVED lines=12> */
.L_x_180:
[----:B------:R-:W-:Y:S05]  /*9760*/  BSYNC B1 ;  /* 0x0000000000017941 */ /* 0x000fea0003800000 */
.L_x_179:
        /* <DEDUP_REMOVED lines=12> */
.L_x_182:
[----:B------:R-:W-:Y:S05]  /*9830*/  BSYNC B1 ;  /* 0x0000000000017941 */ /* 0x000fea0003800000 */
.L_x_181:
        /* <DEDUP_REMOVED lines=12> */
.L_x_184:
[----:B------:R-:W-:Y:S05]  /*9900*/  BSYNC B1 ;  /* 0x0000000000017941 */ /* 0x000fea0003800000 */
.L_x_183:
        /* <DEDUP_REMOVED lines=12> */
.L_x_186:
[----:B------:R-:W-:Y:S05]  /*99d0*/  BSYNC B1 ;  /* 0x0000000000017941 */ /* 0x000fea0003800000 */
.L_x_185:
        /* <DEDUP_REMOVED lines=12> */
.L_x_188:
[----:B------:R-:W-:Y:S05]  /*9aa0*/  BSYNC B1 ;  /* 0x0000000000017941 */ /* 0x000fea0003800000 */
.L_x_187:
        /* <DEDUP_REMOVED lines=12> */
.L_x_190:
[----:B------:R-:W-:Y:S05]  /*9b70*/  BSYNC B1 ;  /* 0x0000000000017941 */ /* 0x000fea0003800000 */
.L_x_189:
        /* <DEDUP_REMOVED lines=12> */
.L_x_192:
[----:B------:R-:W-:Y:S05]  /*9c40*/  BSYNC B1 ;  /* 0x0000000000017941 */ /* 0x000fea0003800000 */
.L_x_191:
        /* <DEDUP_REMOVED lines=12> */
.L_x_194:
[----:B------:R-:W-:Y:S05]  /*9d10*/  BSYNC B1 ;  /* 0x0000000000017941 */ /* 0x000fea0003800000 */
.L_x_193:
        /* <DEDUP_REMOVED lines=12> */
.L_x_196:
[----:B------:R-:W-:Y:S05]  /*9de0*/  BSYNC B1 ;  /* 0x0000000000017941 */ /* 0x000fea0003800000 */
.L_x_195:
[----:B-----5:R-:W-:Y:S01]  /*9df0*/  LOP3.LUT R32, R32, 0xff, RZ, 0xc0, !PT ;  /* 0x000000ff20207812 */ /* 0x020fe200078ec0ff */
[----:B------:R-:W-:Y:S01]  /*9e00*/  BSSY B1, `(.L_x_197) ;  /* 0x000000b000017945 */ /* 0x000fe20003800000 */
[----:B------:R-:W-:Y:S02]  /*9e10*/  ISETP.LT.OR P4, PT, R34, 0x99, !P1 ;  /* 0x000000992200780c */ /* 0x000fe40004f81670 */
[----:B------:R-:W-:-:S05]  /*9e20*/  F2FP.F16.E5M2.UNPACK_B R32, R32 ;  /* 0x00000020ff20723e */ /* 0x000fca00020004ff */
[----:B------:R-:W-:-:S05]  /*9e30*/  HADD2.F32 R32, -RZ, R32.H0_H0 ;  /* 0x20000020ff207230 */ /* 0x000fca0000004100 */
[----:B------:R-:W-:-:S04]  /*9e40*/  FMUL R32, R32, UR31 ;  /* 0x0000001f20207c20 */ /* 0x000fc80008400000 */
[----:B------:R-:W-:Y:S01]  /*9e50*/  FFMA R32, R23, UR32, R32 ;  /* 0x0000002017207c23 */ /* 0x000fe20008000020 */
[----:B------:R-:W-:-:S04]  /*9e60*/  PRMT R23, RZ, 0x7610, R23 ;  /* 0x00007610ff177816 */ /* 0x000fc80000000017 */
[----:B0-----:R-:W-:-:S05]  /*9e70*/  F2FP.SATFINITE.E5M2.F32.PACK_AB_MERGE_C R33, RZ, R32, RZ ;  /* 0x00000020ff21723e */ /* 0x001fca00048060ff */
[----:B------:R0:W-:Y:S01]  /*9e80*/  @!P3 STG.E.U8 desc[UR20][R24.64+0x99], R33 ;  /* 0x000099211800b986 */ /* 0x0001e2000c101114 */
[----:B------:R-:W-:Y:S05]  /*9e90*/  @P4 BRA `(.L_x_198) ;  /* 0x0000000000044947 */ /* 0x000fea0003800000 */
[----:B------:R0:W5:Y:S02]  /*9ea0*/  LDG.E.U8 R23, desc[UR20][R30.64+0x98] ;  /* 0x000098141e177981 */ /* 0x000164000c1e1100 */
.L_x_198:
[----:B------:R-:W-:Y:S05]  /*9eb0*/  BSYNC B1 ;  /* 0x0000000000017941 */ /* 0x000fea0003800000 */
.L_x_197:
        /* <DEDUP_REMOVED lines=8> */
[----:B------:R-:W-:-:S05]  /*9f40*/  F2FP.SATFINITE.E5M2.F32.PACK_AB_MERGE_C R23, RZ, R23, RZ ;  /* 0x00000017ff17723e */ /* 0x000fca00048060ff */
[----:B------:R0:W-:Y:S01]  /*9f50*/  @!P4 STG.E.U8 desc[UR20][R26.64+0x98], R23 ;  /* 0x000098171a00c986 */ /* 0x0001e2000c101114 */
[----:B------:R-:W-:Y:S05]  /*9f60*/  @P3 BRA `(.L_x_200) ;  /* 0x0000000000043947 */ /* 0x000fea0003800000 */
[----:B------:R0:W5:Y:S02]  /*9f70*/  LDG.E.U8 R22, desc[UR20][R30.64+0x99] ;  /* 0x000099141e167981 */ /* 0x000164000c1e1100 */
.L_x_200:
[----:B------:R-:W-:Y:S05]  /*9f80*/  BSYNC B1 ;  /* 0x0000000000017941 */ /* 0x000fea0003800000 */
.L_x_199:
        /* <DEDUP_REMOVED lines=12> */
.L_x_202:
[----:B------:R-:W-:Y:S05]  /*a050*/  BSYNC B1 ;  /* 0x0000000000017941 */ /* 0x000fea0003800000 */
.L_x_201:
        /* <DEDUP_REMOVED lines=12> */
.L_x_204:
[----:B------:R-:W-:Y:S05]  /*a120*/  BSYNC B1 ;  /* 0x0000000000017941 */ /* 0x000fea0003800000 */
.L_x_203:
        /* <DEDUP_REMOVED lines=12> */
.L_x_206:
[----:B------:R-:W-:Y:S05]  /*a1f0*/  BSYNC B1 ;  /* 0x0000000000017941 */ /* 0x000fea0003800000 */
.L_x_205:
        /* <DEDUP_REMOVED lines=12> */
.L_x_208:
[----:B------:R-:W-:Y:S05]  /*a2c0*/  BSYNC B1 ;  /* 0x0000000000017941 */ /* 0x000fea0003800000 */
.L_x_207:
        /* <DEDUP_REMOVED lines=12> */
.L_x_210:
[----:B------:R-:W-:Y:S05]  /*a390*/  BSYNC B1 ;  /* 0x0000000000017941 */ /* 0x000fea0003800000 */
.L_x_209:
        /* <DEDUP_REMOVED lines=12> */
.L_x_212:
[----:B------:R-:W-:Y:S05]  /*a460*/  BSYNC B1 ;  /* 0x0000000000017941 */ /* 0x000fea0003800000 */
.L_x_211:
        /* <DEDUP_REMOVED lines=12> */
.L_x_214:
[----:B------:R-:W-:Y:S05]  /*a530*/  BSYNC B1 ;  /* 0x0000000000017941 */ /* 0x000fea0003800000 */
.L_x_213:
        /* <DEDUP_REMOVED lines=12> */
.L_x_216:
[----:B------:R-:W-:Y:S05]  /*a600*/  BSYNC B1 ;  /* 0x0000000000017941 */ /* 0x000fea0003800000 */
.L_x_215:
        /* <DEDUP_REMOVED lines=12> */
.L_x_218:
[----:B------:R-:W-:Y:S05]  /*a6d0*/  BSYNC B1 ;  /* 0x0000000000017941 */ /* 0x000fea0003800000 */
.L_x_217:
        /* <DEDUP_REMOVED lines=12> */
.L_x_220:
[----:B------:R-:W-:Y:S05]  /*a7a0*/  BSYNC B1 ;  /* 0x0000000000017941 */ /* 0x000fea0003800000 */
.L_x_219:
        /* <DEDUP_REMOVED lines=12> */
.L_x_222:
[----:B------:R-:W-:Y:S05]  /*a870*/  BSYNC B1 ;  /* 0x0000000000017941 */ /* 0x000fea0003800000 */
.L_x_221:
        /* <DEDUP_REMOVED lines=12> */
.L_x_224:
[----:B------:R-:W-:Y:S05]  /*a940*/  BSYNC B1 ;  /* 0x0000000000017941 */ /* 0x000fea0003800000 */
.L_x_223:
        /* <DEDUP_REMOVED lines=12> */
.L_x_226:
[----:B------:R-:W-:Y:S05]  /*aa10*/  BSYNC B1 ;  /* 0x0000000000017941 */ /* 0x000fea0003800000 */
.L_x_225:
        /* <DEDUP_REMOVED lines=12> */
.L_x_228:
[----:B------:R-:W-:Y:S05]  /*aae0*/  BSYNC B1 ;  /* 0x0000000000017941 */ /* 0x000fea0003800000 */
.L_x_227:
        /* <DEDUP_REMOVED lines=12> */
.L_x_230:
[----:B------:R-:W-:Y:S05]  /*abb0*/  BSYNC B1 ;  /* 0x0000000000017941 */ /* 0x000fea0003800000 */
.L_x_229:
        /* <DEDUP_REMOVED lines=12> */
.L_x_232:
[----:B------:R-:W-:Y:S05]  /*ac80*/  BSYNC B1 ;  /* 0x0000000000017941 */ /* 0x000fea0003800000 */
.L_x_231:
        /* <DEDUP_REMOVED lines=12> */
.L_x_234:
[----:B------:R-:W-:Y:S05]  /*ad50*/  BSYNC B1 ;  /* 0x0000000000017941 */ /* 0x000fea0003800000 */
.L_x_233:
        /* <DEDUP_REMOVED lines=12> */
.L_x_236:
[----:B------:R-:W-:Y:S05]  /*ae20*/  BSYNC B1 ;  /* 0x0000000000017941 */ /* 0x000fea0003800000 */
.L_x_235:
        /* <DEDUP_REMOVED lines=12> */
.L_x_238:
[----:B------:R-:W-:Y:S05]  /*aef0*/  BSYNC B1 ;  /* 0x0000000000017941 */ /* 0x000fea0003800000 */
.L_x_237:
        /* <DEDUP_REMOVED lines=12> */
.L_x_240:
[----:B------:R-:W-:Y:S05]  /*afc0*/  BSYNC B1 ;  /* 0x0000000000017941 */ /* 0x000fea0003800000 */
.L_x_239:
[----:B-----5:R-:W-:Y:S01]  /*afd0*/  LOP3.LUT R2, R2, 0xff, RZ, 0xc0, !PT ;  /* 0x000000ff02027812 */ /* 0x020fe200078ec0ff */
[----:B------:R-:W-:Y:S01]  /*afe0*/  BSSY B1, `(.L_x_241) ;  /* 0x000000b000017945 */ /* 0x000fe20003800000 */
[----:B------:R-:W-:Y:S02]  /*aff0*/  ISETP.LT.OR P4, PT, R34, 0xc9, !P0 ;  /* 0x000000c92200780c */ /* 0x000fe40004781670 */
[----:B------:R-:W-:-:S05]  /*b000*/  F2FP.F16.E5M2.UNPACK_B R2, R2 ;  /* 0x00000002ff02723e */ /* 0x000fca00020004ff */
[----:B------:R-:W-:-:S05]  /*b010*/  HADD2.F32 R2, -RZ, R2.H0_H0 ;  /* 0x20000002ff027230 */ /* 0x000fca0000004100 */
[----:B0-----:R-:W-:-:S04]  /*b020*/  FMUL R3, R2, UR31 ;  /* 0x0000001f02037c20 */ /* 0x001fc80008400000 */
[----:B------:R-:W-:Y:S01]  /*b030*/  FFMA R3, R0, UR32, R3 ;  /* 0x0000002000037c23 */ /* 0x000fe20008000003 */
[----:B------:R-:W-:-:S04]  /*b040*/  PRMT R0, RZ, 0x7610, R0 ;  /* 0x00007610ff007816 */ /* 0x000fc80000000000 */
[----:B------:R-:W-:-:S05]  /*b050*/  F2FP.SATFINITE.E5M2.F32.PACK_AB_MERGE_C R3, RZ, R3, RZ ;  /* 0x00000003ff03723e */ /* 0x000fca00048060ff */
[----:B------:R0:W-:Y:S01]  /*b060*/  @!P3 STG.E.U8 desc[UR20][R26.64+0xc1], R3 ;  /* 0x0000c1031a00b986 */ /* 0x0001e2000c101114 */
[----:B------:R-:W-:Y:S05]  /*b070*/  @P4 BRA `(.L_x_242) ;  /* 0x0000000000044947 */ /* 0x000fea0003800000 */
[----:B------:R0:W5:Y:S02]  /*b080*/  LDG.E.U8 R0, desc[UR20][R28.64+0xc8] ;  /* 0x0000c8141c007981 */ /* 0x000164000c1e1100 */
.L_x_242:
[----:B------:R-:W-:Y:S05]  /*b090*/  BSYNC B1 ;  /* 0x0000000000017941 */ /* 0x000fea0003800000 */
.L_x_241:
[----:B------:R-:W2:Y:S01]  /*b0a0*/  LDL.LU R2, [R1] ;  /* 0x0000000001027983 */ /* 0x000ea20000300800 */
[----:B-----5:R-:W-:Y:S01]  /*b0b0*/  LOP3.LUT R0, R0, 0xff, RZ, 0xc0, !PT ;  /* 0x000000ff00007812 */ /* 0x020fe200078ec0ff */
[----:B------:R-:W-:Y:S01]  /*b0c0*/  BSSY B1, `(.L_x_243) ;  /* 0x000000b000017945 */ /* 0x000fe20003800000 */
[----:B------:R-:W-:Y:S02]  /*b0d0*/  ISETP.LT.OR P3, PT, R34, 0xca, !P0 ;  /* 0x000000ca2200780c */ /* 0x000fe40004761670 */
[----:B------:R-:W-:-:S05]  /*b0e0*/  F2FP.F16.E5M2.UNPACK_B R0, R0 ;  /* 0x00000000ff00723e */ /* 0x000fca00020004ff */
[----:B------:R-:W-:-:S05]  /*b0f0*/  HADD2.F32 R0, -RZ, R0.H0_H0 ;  /* 0x20000000ff007230 */ /* 0x000fca0000004100 */
[----:B------:R-:W-:-:S04]  /*b100*/  FMUL R0, R0, UR31 ;  /* 0x0000001f00007c20 */ /* 0x000fc80008400000 */
[----:B--2---:R-:W-:-:S05]  /*b110*/  FFMA R0, R2, UR32, R0 ;  /* 0x0000002002007c23 */ /* 0x004fca0008000000 */
[----:B0-----:R-:W-:Y:S02]  /*b120*/  F2FP.SATFINITE.E5M2.F32.PACK_AB_MERGE_C R3, RZ, R0, RZ ;  /* 0x00000000ff03723e */ /* 0x001fe400048060ff */
[----:B------:R-:W-:-:S03]  /*b130*/  PRMT R0, RZ, 0x7610, R0 ;  /* 0x00007610ff007816 */ /* 0x000fc60000000000 */
[----:B------:R0:W-:Y:S01]  /*b140*/  @!P4 STG.E.U8 desc[UR20][R24.64+0xc8], R3 ;  /* 0x0000c8031800c986 */ /* 0x0001e2000c101114 */
[----:B------:R-:W-:Y:S05]  /*b150*/  @P3 BRA `(.L_x_244) ;  /* 0x0000000000043947 */ /* 0x000fea0003800000 */
[----:B------:R2:W5:Y:S02]  /*b160*/  LDG.E.U8 R0, desc[UR20][R28.64+0xc9] ;  /* 0x0000c9141c007981 */ /* 0x000564000c1e1100 */
.L_x_244:
[----:B------:R-:W-:Y:S05]  /*b170*/  BSYNC B1 ;  /* 0x0000000000017941 */ /* 0x000fea0003800000 */
.L_x_243:
[----:B------:R-:W3:Y:S01]  /*b180*/  LDL.LU R2, [R1+0x4] ;  /* 0x0000040001027983 */ /* 0x000ee20000300800 */
[----:B-----5:R-:W-:Y:S01]  /*b190*/  LOP3.LUT R0, R0, 0xff, RZ, 0xc0, !PT ;  /* 0x000000ff00007812 */ /* 0x020fe200078ec0ff */
[----:B------:R-:W-:Y:S01]  /*b1a0*/  BSSY B1, `(.L_x_245) ;  /* 0x000000b000017945 */ /* 0x000fe20003800000 */
[----:B------:R-:W-:Y:S02]  /*b1b0*/  ISETP.LT.OR P4, PT, R34, 0xc9, !P1 ;  /* 0x000000c92200780c */ /* 0x000fe40004f81670 */
[----:B------:R-:W-:-:S05]  /*b1c0*/  F2FP.F16.E5M2.UNPACK_B R0, R0 ;  /* 0x00000000ff00723e */ /* 0x000fca00020004ff */
[----:B------:R-:W-:-:S05]  /*b1d0*/  HADD2.F32 R0, -RZ, R0.H0_H0 ;  /* 0x20000000ff007230 */ /* 0x000fca0000004100 */
[----:B------:R-:W-:-:S04]  /*b1e0*/  FMUL R0, R0, UR31 ;  /* 0x0000001f00007c20 */ /* 0x000fc80008400000 */
[----:B---3--:R-:W-:-:S05]  /*b1f0*/  FFMA R0, R2, UR32, R0 ;  /* 0x0000002002007c23 */ /* 0x008fca0008000000 */
[----:B0-----:R-:W-:Y:S02]  /*b200*/  F2FP.SATFINITE.E5M2.F32.PACK_AB_MERGE_C R3, RZ, R0, RZ ;  /* 0x00000000ff03723e */ /* 0x001fe400048060ff */
[----:B------:R-:W-:-:S03]  /*b210*/  PRMT R0, RZ, 0x7610, R0 ;  /* 0x00007610ff007816 */ /* 0x000fc60000000000 */
[----:B------:R0:W-:Y:S01]  /*b220*/  @!P3 STG.E.U8 desc[UR20][R24.64+0xc9], R3 ;  /* 0x0000c9031800b986 */ /* 0x0001e2000c101114 */
[----:B------:R-:W-:Y:S05]  /*b230*/  @P4 BRA `(.L_x_246) ;  /* 0x0000000000044947 */ /* 0x000fea0003800000 */
[----:B------:R3:W5:Y:S02]  /*b240*/  LDG.E.U8 R0, desc[UR20][R30.64+0xc8] ;  /* 0x0000c8141e007981 */ /* 0x000764000c1e1100 */
.L_x_246:
[----:B------:R-:W-:Y:S05]  /*b250*/  BSYNC B1 ;  /* 0x0000000000017941 */ /* 0x000fea0003800000 */
.L_x_245:
[----:B------:R-:W2:Y:S01]  /*b260*/  LDL.LU R2, [R1+0x8] ;  /* 0x0000080001027983 */ /* 0x000ea20000300800 */
        /* <DEDUP_REMOVED lines=12> */
.L_x_248:
[----:B------:R-:W-:Y:S05]  /*b330*/  BSYNC B1 ;  /* 0x0000000000017941 */ /* 0x000fea0003800000 */
.L_x_247:
        /* <DEDUP_REMOVED lines=13> */
.L_x_250:
[----:B------:R-:W-:Y:S05]  /*b410*/  BSYNC B1 ;  /* 0x0000000000017941 */ /* 0x000fea0003800000 */
.L_x_249:
        /* <DEDUP_REMOVED lines=13> */
.L_x_252:
[----:B------:R-:W-:Y:S05]  /*b4f0*/  BSYNC B1 ;  /* 0x0000000000017941 */ /* 0x000fea0003800000 */
.L_x_251:
        /* <DEDUP_REMOVED lines=13> */
.L_x_254:
[----:B------:R-:W-:Y:S05]  /*b5d0*/  BSYNC B1 ;  /* 0x0000000000017941 */ /* 0x000fea0003800000 */
.L_x_253:
        /* <DEDUP_REMOVED lines=13> */
.L_x_256:
[----:B------:R-:W-:Y:S05]  /*b6b0*/  BSYNC B1 ;  /* 0x0000000000017941 */ /* 0x000fea0003800000 */
.L_x_255:
        /* <DEDUP_REMOVED lines=13> */
.L_x_258:
[----:B------:R-:W-:Y:S05]  /*b790*/  BSYNC B1 ;  /* 0x0000000000017941 */ /* 0x000fea0003800000 */
.L_x_257:
        /* <DEDUP_REMOVED lines=13> */
.L_x_260:
[----:B------:R-:W-:Y:S05]  /*b870*/  BSYNC B1 ;  /* 0x0000000000017941 */ /* 0x000fea0003800000 */
.L_x_259:
        /* <DEDUP_REMOVED lines=13> */
.L_x_262:
[----:B------:R-:W-:Y:S05]  /*b950*/  BSYNC B1 ;  /* 0x0000000000017941 */ /* 0x000fea0003800000 */
.L_x_261:
        /* <DEDUP_REMOVED lines=13> */
.L_x_264:
[----:B------:R-:W-:Y:S05]  /*ba30*/  BSYNC B1 ;  /* 0x0000000000017941 */ /* 0x000fea0003800000 */
.L_x_263:
        /* <DEDUP_REMOVED lines=13> */
.L_x_266:
[----:B------:R-:W-:Y:S05]  /*bb10*/  BSYNC B1 ;  /* 0x0000000000017941 */ /* 0x000fea0003800000 */
.L_x_265:
        /* <DEDUP_REMOVED lines=13> */
.L_x_268:
[----:B------:R-:W-:Y:S05]  /*bbf0*/  BSYNC B1 ;  /* 0x0000000000017941 */ /* 0x000fea0003800000 */
.L_x_267:
        /* <DEDUP_REMOVED lines=13> */
.L_x_270:
[----:B------:R-:W-:Y:S05]  /*bcd0*/  BSYNC B1 ;  /* 0x0000000000017941 */ /* 0x000fea0003800000 */
.L_x_269:
        /* <DEDUP_REMOVED lines=13> */
.L_x_272:
[----:B------:R-:W-:Y:S05]  /*bdb0*/  BSYNC B1 ;  /* 0x0000000000017941 */ /* 0x000fea0003800000 */
.L_x_271:
        /* <DEDUP_REMOVED lines=13> */
.L_x_274:
[----:B------:R-:W-:Y:S05]  /*be90*/  BSYNC B1 ;  /* 0x0000000000017941 */ /* 0x000fea0003800000 */
.L_x_273:
        /* <DEDUP_REMOVED lines=13> */
.L_x_276:
[----:B------:R-:W-:Y:S05]  /*bf70*/  BSYNC B1 ;  /* 0x0000000000017941 */ /* 0x000fea0003800000 */
.L_x_275:
        /* <DEDUP_REMOVED lines=13> */
.L_x_278:
[----:B------:R-:W-:Y:S05]  /*c050*/  BSYNC B1 ;  /* 0x0000000000017941 */ /* 0x000fea0003800000 */
.L_x_277:
        /* <DEDUP_REMOVED lines=13> */
.L_x_280:
[----:B------:R-:W-:Y:S05]  /*c130*/  BSYNC B1 ;  /* 0x0000000000017941 */ /* 0x000fea0003800000 */
.L_x_279:
        /* <DEDUP_REMOVED lines=13> */
.L_x_282:
[----:B------:R-:W-:Y:S05]  /*c210*/  BSYNC B1 ;  /* 0x0000000000017941 */ /* 0x000fea0003800000 */
.L_x_281:
        /* <DEDUP_REMOVED lines=13> */
.L_x_284:
[----:B------:R-:W-:Y:S05]  /*c2f0*/  BSYNC B1 ;  /* 0x0000000000017941 */ /* 0x000fea0003800000 */
.L_x_283:
        /* <DEDUP_REMOVED lines=13> */
.L_x_286:
[----:B------:R-:W-:Y:S05]  /*c3d0*/  BSYNC B1 ;  /* 0x0000000000017941 */ /* 0x000fea0003800000 */
.L_x_285:
        /* <DEDUP_REMOVED lines=13> */
.L_x_288:
[----:B------:R-:W-:Y:S05]  /*c4b0*/  BSYNC B1 ;  /* 0x0000000000017941 */ /* 0x000fea0003800000 */
.L_x_287:
        /* <DEDUP_REMOVED lines=13> */
.L_x_290:
[----:B------:R-:W-:Y:S05]  /*c590*/  BSYNC B1 ;  /* 0x0000000000017941 */ /* 0x000fea0003800000 */
.L_x_289:
        /* <DEDUP_REMOVED lines=13> */
.L_x_292:
[----:B------:R-:W-:Y:S05]  /*c670*/  BSYNC B1 ;  /* 0x0000000000017941 */ /* 0x000fea0003800000 */
.L_x_291:
        /* <DEDUP_REMOVED lines=13> */
.L_x_294:
[----:B------:R-:W-:Y:S05]  /*c750*/  BSYNC B1 ;  /* 0x0000000000017941 */ /* 0x000fea0003800000 */
.L_x_293:
        /* <DEDUP_REMOVED lines=13> */
.L_x_296:
[----:B------:R-:W-:Y:S05]  /*c830*/  BSYNC B1 ;  /* 0x0000000000017941 */ /* 0x000fea0003800000 */
.L_x_295:
[----:B------:R-:W-:Y:S05]  /*c840*/  @P1 BRA `(.L_x_297) ;  /* 0x00000020009c1947 */ /* 0x000fea0003800000 */
[----:B------:R-:W2:Y:S01]  /*c850*/  LDL.LU R2, [R1+0x6c] ;  /* 0x00006c0001027983 */ /* 0x000ea20000300800 */
[----:B-----5:R-:W-:-:S04]  /*c860*/  LOP3.LUT R0, R0, 0xff, RZ, 0xc0, !PT ;  /* 0x000000ff00007812 */ /* 0x020fc800078ec0ff */
[----:B------:R-:W-:-:S05]  /*c870*/  F2FP.F16.E5M2.UNPACK_B R0, R0 ;  /* 0x00000000ff00723e */ /* 0x000fca00020004ff */
[----:B------:R-:W-:-:S05]  /*c880*/  HADD2.F32 R0, -RZ, R0.H0_H0 ;  /* 0x20000000ff007230 */ /* 0x000fca0000004100 */
[----:B------:R-:W-:-:S04]  /*c890*/  FMUL R0, R0, UR31 ;  /* 0x0000001f00007c20 */ /* 0x000fc80008400000 */
[----:B--2---:R-:W-:-:S05]  /*c8a0*/  FFMA R0, R2, UR32, R0 ;  /* 0x0000002002007c23 */ /* 0x004fca0008000000 */
[----:B0-----:R-:W-:-:S05]  /*c8b0*/  F2FP.SATFINITE.E5M2.F32.PACK_AB_MERGE_C R3, RZ, R0, RZ ;  /* 0x00000000ff03723e */ /* 0x001fca00048060ff */
[----:B------:R0:W-:Y:S01]  /*c8c0*/  STG.E.U8 desc[UR20][R26.64+0xf9], R3 ;  /* 0x0000f9031a007986 */ /* 0x0001e2000c101114 */
[----:B------:R-:W-:Y:S05]  /*c8d0*/  BRA `(.L_x_297) ;  /* 0x0000002000787947 */ /* 0x000fea0003800000 */
.L_x_40:
[----:B------:R-:W-:Y:S01]  /*c8e0*/  ISETP.GE.AND P1, PT, R39, 0x1, PT ;  /* 0x000000012700780c */ /* 0x000fe20003f26270 */
[----:B------:R-:W-:Y:S01]  /*c8f0*/  FMUL R228, R228, UR32 ;  /* 0x00000020e4e47c20 */ /* 0x000fe20008400000 */
[----:B------:R-:W-:Y:S01]  /*c900*/  FMUL R227, R227, UR32 ;  /* 0x00000020e3e37c20 */ /* 0x000fe20008400000 */
[----:B------:R-:W-:Y:S01]  /*c910*/  ISETP.GE.AND P0, PT, R39, 0x9, PT ;  /* 0x000000092700780c */ /* 0x000fe20003f06270 */
[----:B------:R-:W-:Y:S01]  /*c920*/  FMUL R226, R226, UR32 ;  /* 0x00000020e2e27c20 */ /* 0x000fe20008400000 */
[C---:B------:R-:W-:Y:S02]  /*c930*/  ISETP.LT.OR P4, PT, R34.reuse, 0x1, !P1 ;  /* 0x000000012200780c */ /* 0x040fe40004f81670 */
[----:B------:R-:W-:Y:S02]  /*c940*/  ISETP.LT.OR P5, PT, R34, 0x2, !P1 ;  /* 0x000000022200780c */ /* 0x000fe40004fa1670 */
[----:B------:R-:W-:Y:S02]  /*c950*/  F2FP.SATFINITE.E5M2.F32.PACK_AB_MERGE_C R29, RZ, R228, RZ ;  /* 0x000000e4ff1d723e */ /* 0x000fe400048060ff */
[----:B------:R-:W-:-:S02]  /*c960*/  F2FP.SATFINITE.E5M2.F32.PACK_AB_MERGE_C R227, RZ, R227, RZ ;  /* 0x000000e3ffe3723e */ /* 0x000fc400048060ff */
[----:B------:R-:W-:Y:S01]  /*c970*/  ISETP.LT.OR P3, PT, R34, 0x1, !P0 ;  /* 0x000000012200780c */ /* 0x000fe20004761670 */
[----:B------:R-:W-:-:S04]  /*c980*/  FMUL R225, R225, UR32 ;  /* 0x00000020e1e17c20 */ /* 0x000fc80008400000 */
[----:B------:R2:W-:Y:S01]  /*c990*/  @!P4 STG.E.U8 desc[UR20][R24.64], R29 ;  /* 0x0000001d1800c986 */ /* 0x0005e2000c101114 */
[----:B------:R-:W-:-:S03]  /*c9a0*/  ISETP.LT.OR P4, PT, R34, 0x2, !P0 ;  /* 0x000000022200780c */ /* 0x000fc60004781670 */
[----:B------:R3:W-:Y:S01]  /*c9b0*/  @!P5 STG.E.U8 desc[UR20][R24.64+0x1], R227 ;  /* 0x000001e31800d986 */ /* 0x0007e2000c101114 */
[----:B------:R-:W-:Y:S01]  /*c9c0*/  ISETP.LT.OR P5, PT, R34, 0x9, !P1 ;  /* 0x000000092200780c */ /* 0x000fe20004fa1670 */
[----:B------:R-:W-:Y:S01]  /*c9d0*/  FMUL R224, R224, UR32 ;  /* 0x00000020e0e07c20 */ /* 0x000fe20008400000 */
[----:B------:R-:W-:Y:S01]  /*c9e0*/  ISETP.LT.OR P6, PT, R34, 0xa, !P1 ;  /* 0x0000000a2200780c */ /* 0x000fe20004fc1670 */
[----:B------:R-:W-:Y:S01]  /*c9f0*/  FMUL R223, R223, UR32 ;  /* 0x00000020dfdf7c20 */ /* 0x000fe20008400000 */
[----:B------:R-:W-:Y:S02]  /*ca00*/  F2FP.SATFINITE.E5M2.F32.PACK_AB_MERGE_C R31, RZ, R226, RZ ;  /* 0x000000e2ff1f723e */ /* 0x000fe400048060ff */
[----:B------:R-:W-:Y:S02]  /*ca10*/  F2FP.SATFINITE.E5M2.F32.PACK_AB_MERGE_C R225, RZ, R225, RZ ;  /* 0x000000e1ffe1723e */ /* 0x000fe400048060ff */
[----:B--2---:R-:W-:Y:S01]  /*ca20*/  F2FP.SATFINITE.E5M2.F32.PACK_AB_MERGE_C R29, RZ, R224, RZ ;  /* 0x000000e0ff1d723e */ /* 0x004fe200048060ff */
[----:B------:R-:W-:Y:S01]  /*ca30*/  @!P3 STG.E.U8 desc[UR20][R26.64], R31 ;  /* 0x0000001f1a00b986 */ /* 0x000fe2000c101114 */
[----:B------:R-:W-:-:S02]  /*ca40*/  F2FP.SATFINITE.E5M2.F32.PACK_AB_MERGE_C R223, RZ, R223, RZ ;  /* 0x000000dfffdf723e */ /* 0x000fc400048060ff */
[C---:B------:R-:W-:Y:S01]  /*ca50*/  ISETP.LT.OR P3, PT, R34.reuse, 0x9, !P0 ;  /* 0x000000092200780c */ /* 0x040fe20004761670 */
[----:B------:R-:W-:Y:S01]  /*ca60*/  @!P4 STG.E.U8 desc[UR20][R26.64+0x1], R225 ;  /* 0x000001e11a00c986 */ /* 0x000fe2000c101114 */
[----:B------:R-:W-:-:S03]  /*ca70*/  ISETP.LT.OR P4, PT, R34, 0xa, !P0 ;  /* 0x0000000a2200780c */ /* 0x000fc60004781670 */
[----:B------:R2:W-:Y:S01]  /*ca80*/  @!P5 STG.E.U8 desc[UR20][R24.64+0x8], R29 ;  /* 0x0000081d1800d986 */ /* 0x0005e2000c101114 */
[----:B------:R-:W-:Y:S01]  /*ca90*/  ISETP.LT.OR P5, PT, R34, 0x11, !P1 ;  /* 0x000000112200780c */ /* 0x000fe20004fa1670 */
[----:B------:R-:W-:Y:S01]  /*caa0*/  FMUL R222, R222, UR32 ;  /* 0x00000020dede7c20 */ /* 0x000fe20008400000 */
[----:B------:R-:W-:Y:S01]  /*cab0*/  FMUL R221, R221, UR32 ;  /* 0x00000020dddd7c20 */ /* 0x000fe20008400000 */
[----:B------:R-:W-:Y:S01]  /*cac0*/  FMUL R220, R220, UR32 ;  /* 0x00000020dcdc7c20 */ /* 0x000fe20008400000 */
[----:B------:R-:W-:Y:S01]  /*cad0*/  @!P6 STG.E.U8 desc[UR20][R24.64+0x9], R223 ;  /* 0x000009df1800e986 */ /* 0x000fe2000c101114 */
[----:B------:R-:W-:Y:S01]  /*cae0*/  ISETP.LT.OR P6, PT, R34, 0x12, !P1 ;  /* 0x000000122200780c */ /* 0x000fe20004fc1670 */
[----:B------:R-:W-:Y:S01]  /*caf0*/  FMUL R219, R219, UR32 ;  /* 0x00000020dbdb7c20 */ /* 0x000fe20008400000 */
[----:B------:R-:W-:Y:S01]  /*cb00*/  F2FP.SATFINITE.E5M2.F32.PACK_AB_MERGE_C R33, RZ, R222, RZ ;  /* 0x000000deff21723e */ /* 0x000fe200048060ff */
[----:B---3--:R-:W3:Y:S01]  /*cb10*/  LDL.LU R227, [R1+0x8] ;  /* 0x0000080001e37983 */ /* 0x008ee20000300800 */
[----:B------:R-:W-:-:S02]  /*cb20*/  F2FP.SATFINITE.E5M2.F32.PACK_AB_MERGE_C R221, RZ, R221, RZ ;  /* 0x000000ddffdd723e */ /* 0x000fc400048060ff */
[----:B--2---:R-:W-:Y:S01]  /*cb30*/  F2FP.SATFINITE.E5M2.F32.PACK_AB_MERGE_C R29, RZ, R220, RZ ;  /* 0x000000dcff1d723e */ /* 0x004fe200048060ff */
[----:B------:R-:W2:Y:S04]  /*cb40*/  LDL.LU R226, [R1+0x4] ;  /* 0x0000040001e27983 */ /* 0x000ea80000300800 */
[----:B------:R-:W4:Y:S01]  /*cb50*/  LDL.LU R224, [R1] ;  /* 0x0000000001e07983 */ /* 0x000f220000300800 */
[----:B------:R-:W-:-:S03]  /*cb60*/  F2FP.SATFINITE.E5M2.F32.PACK_AB_MERGE_C R219, RZ, R219, RZ ;  /* 0x000000dbffdb723e */ /* 0x000fc600048060ff */
[----:B------:R-:W-:Y:S01]  /*cb70*/  @!P3 STG.E.U8 desc[UR20][R26.64+0x8], R33 ;  /* 0x000008211a00b986 */ /* 0x000fe2000c101114 */
[----:B------:R-:W-:-:S03]  /*cb80*/  ISETP.LT.OR P3, PT, R34, 0x11, !P0 ;  /* 0x000000112200780c */ /* 0x000fc60004761670 */
        /* <DEDUP_REMOVED lines=11> */
[----:B------:R-:W-:Y:S01]  /*cc40*/  FMUL R214, R214, UR32 ;  /* 0x00000020d6d67c20 */ /* 0x000fe20008400000 */
[----:B------:R-:W-:Y:S01]  /*cc50*/  F2FP.SATFINITE.E5M2.F32.PACK_AB_MERGE_C R217, RZ, R217, RZ ;  /* 0x000000d9ffd9723e */ /* 0x000fe200048060ff */
[----:B------:R-:W-:Y:S01]  /*cc60*/  FMUL R213, R213, UR32 ;  /* 0x00000020d5d57c20 */ /* 0x000fe20008400000 */
[----:B0-----:R-:W-:Y:S01]  /*cc70*/  F2FP.SATFINITE.E5M2.F32.PACK_AB_MERGE_C R29, RZ, R216, RZ ;  /* 0x000000d8ff1d723e */ /* 0x001fe200048060ff */
[----:B------:R-:W-:Y:S01]  /*cc80*/  @!P3 STG.E.U8 desc[UR20][R26.64+0x10], R31 ;  /* 0x0000101f1a00b986 */ /* 0x000fe2000c101114 */
[----:B------:R-:W-:-:S02]  /*cc90*/  F2FP.SATFINITE.E5M2.F32.PACK_AB_MERGE_C R215, RZ, R215, RZ ;  /* 0x000000d7ffd7723e */ /* 0x000fc400048060ff */
[C---:B------:R-:W-:Y:S01]  /*cca0*/  ISETP.LT.OR P3, PT, R34.reuse, 0x19, !P0 ;  /* 0x000000192200780c */ /* 0x040fe20004761670 */
[----:B------:R-:W-:Y:S01]  /*ccb0*/  @!P4 STG.E.U8 desc[UR20][R26.64+0x11], R217 ;  /* 0x000011d91a00c986 */ /* 0x000fe2000c101114 */
[----:B------:R-:W-:-:S03]  /*ccc0*/  ISETP.LT.OR P4, PT, R34, 0x1a, !P0 ;  /* 0x0000001a2200780c */ /* 0x000fc60004781670 */
[----:B------:R0:W-:Y:S01]  /*ccd0*/  @!P5 STG.E.U8 desc[UR20][R24.64+0x18], R29 ;  /* 0x0000181d1800d986 */ /* 0x0001e2000c101114 */
[----:B------:R-:W-:Y:S01]  /*cce0*/  ISETP.LT.OR P5, PT, R34, 0x21, !P1 ;  /* 0x000000212200780c */ /* 0x000fe20004fa1670 */
[----:B------:R-:W-:Y:S02]  /*ccf0*/  FMUL R212, R212, UR32 ;  /* 0x00000020d4d47c20 */ /* 0x000fe40008400000 */
[----:B------:R-:W-:Y:S01]  /*cd00*/  @!P6 STG.E.U8 desc[UR20][R24.64+0x19], R215 ;  /* 0x000019d71800e986 */ /* 0x000fe2000c101114 */
[----:B------:R-:W-:Y:S01]  /*cd10*/  ISETP.LT.OR P6, PT, R34, 0x22, !P1 ;  /* 0x000000222200780c */ /* 0x000fe20004fc1670 */
[----:B------:R-:W-:Y:S01]  /*cd20*/  FMUL R211, R211, UR32 ;  /* 0x00000020d3d37c20 */ /* 0x000fe20008400000 */
[----:B------:R-:W-:Y:S01]  /*cd30*/  F2FP.SATFINITE.E5M2.F32.PACK_AB_MERGE_C R33, RZ, R214, RZ ;  /* 0x000000d6ff21723e */ /* 0x000fe200048060ff */
[----:B------:R-:W-:Y:S01]  /*cd40*/  FMUL R210, R210, UR32 ;  /* 0x00000020d2d27c20 */ /* 0x000fe20008400000 */
[----:B------:R-:W-:Y:S01]  /*cd50*/  F2FP.SATFINITE.E5M2.F32.PACK_AB_MERGE_C R213, RZ, R213, RZ ;  /* 0x000000d5ffd5723e */ /* 0x000fe200048060ff */
[----:B------:R-:W-:Y:S01]  /*cd60*/  FMUL R209, R209, UR32 ;  /* 0x00000020d1d17c20 */ /* 0x000fe20008400000 */
        /* <DEDUP_REMOVED lines=8> */
[----:B------:R-:W-:-:S03]  /*cdf0*/  ISETP.LT.OR P5, PT, R34, 0x29, !P1 ;  /* 0x000000292200780c */ /* 0x000fc60004fa1670 */
        /* <DEDUP_REMOVED lines=240> */
[----:B------:R1:W-:Y:S01]  /*dd00*/  @!P6 STG.E.U8 desc[UR20][R24.64+0x99], R23 ;  /* 0x000099171800e986 */ /* 0x0003e2000c101114 */
        /* <DEDUP_REMOVED lines=11> */
[----:B------:R0:W-:Y:S01]  /*ddc0*/  @!P4 STG.E.U8 desc[UR20][R26.64+0x99], R21 ;  /* 0x000099151a00c986 */ /* 0x0001e2000c101114 */
[----:B------:R-:W-:-:S03]  /*ddd0*/  ISETP.LT.OR P4, PT, R34, 0xa2, !P0 ;  /* 0x000000a22200780c */ /* 0x000fc60004781670 */
[----:B------:R-:W-:Y:S01]  /*dde0*/  @!P5 STG.E.U8 desc[UR20][R24.64+0xa0], R29 ;  /* 0x0000a01d1800d986 */ /* 0x000fe2000c101114 */
[----:B------:R-:W-:-:S03]  /*ddf0*/  ISETP.LT.OR P5, PT, R34, 0xa9, !P1 ;  /* 0x000000a92200780c */ /* 0x000fc60004fa1670 */
[----:B------:R3:W-:Y:S01]  /*de00*/  @!P6 STG.E.U8 desc[UR20][R24.64+0xa1], R19 ;  /* 0x0000a1131800e986 */ /* 0x0007e2000c101114 */
[----:B------:R-:W-:Y:S01]  /*de10*/  ISETP.LT.OR P6, PT, R34, 0xaa, !P1 ;  /* 0x000000aa2200780c */ /* 0x000fe20004fc1670 */
[----:B------:R-:W-:Y:S01]  /*de20*/  FMUL R15, R15, UR32 ;  /* 0x000000200f0f7c20 */ /* 0x000fe20008400000 */
[----:B-1----:R-:W-:Y:S01]  /*de30*/  F2FP.SATFINITE.E5M2.F32.PACK_AB_MERGE_C R23, RZ, R18, RZ ;  /* 0x00000012ff17723e */ /* 0x002fe200048060ff */
[----:B------:R-:W-:Y:S01]  /*de40*/  FMUL R14, R14, UR32 ;  /* 0x000000200e0e7c20 */ /* 0x000fe20008400000 */
[----:B------:R-:W-:Y:S01]  /*de50*/  F2FP.SATFINITE.E5M2.F32.PACK_AB_MERGE_C R17, RZ, R17, RZ ;  /* 0x00000011ff11723e */ /* 0x000fe200048060ff */
[----:B------:R-:W-:Y:S01]  /*de60*/  FMUL R13, R13, UR32 ;  /* 0x000000200d0d7c20 */ /* 0x000fe20008400000 */
[----:B0-----:R-:W-:Y:S01]  /*de70*/  F2FP.SATFINITE.E5M2.F32.PACK_AB_MERGE_C R21, RZ, R16, RZ ;  /* 0x00000010ff15723e */ /* 0x001fe200048060ff */
[----:B------:R-:W-:Y:S01]  /*de80*/  @!P3 STG.E.U8 desc[UR20][R26.64+0xa0], R23 ;  /* 0x0000a0171a00b986 */ /* 0x000fe2000c101114 */
[----:B------:R-:W-:Y:S02]  /*de90*/  F2FP.SATFINITE.E5M2.F32.PACK_AB_MERGE_C R15, RZ, R15, RZ ;  /* 0x0000000fff0f723e */ /* 0x000fe400048060ff */
[C---:B------:R-:W-:Y:S01]  /*dea0*/  ISETP.LT.OR P3, PT, R34.reuse, 0xa9, !P0 ;  /* 0x000000a92200780c */ /* 0x040fe20004761670 */
[----:B------:R-:W-:Y:S01]  /*deb0*/  @!P4 STG.E.U8 desc[UR20][R26.64+0xa1], R17 ;  /* 0x0000a1111a00c986 */ /* 0x000fe2000c101114 */
[----:B------:R-:W-:-:S03]  /*dec0*/  ISETP.LT.OR P4, PT, R34, 0xaa, !P0 ;  /* 0x000000aa2200780c */ /* 0x000fc60004781670 */
[----:B------:R-:W-:Y:S01]  /*ded0*/  @!P5 STG.E.U8 desc[UR20][R24.64+0xa8], R21 ;  /* 0x0000a8151800d986 */ /* 0x000fe2000c101114 */
[----:B------:R-:W-:Y:S01]  /*dee0*/  ISETP.LT.OR P5, PT, R34, 0xb1, !P1 ;  /* 0x000000b12200780c */ /* 0x000fe20004fa1670 */
[----:B------:R-:W-:Y:S02]  /*def0*/  FMUL R12, R12, UR32 ;  /* 0x000000200c0c7c20 */ /* 0x000fe40008400000 */
[----:B------:R0:W-:Y:S01]  /*df00*/  @!P6 STG.E.U8 desc[UR20][R24.64+0xa9], R15 ;  /* 0x0000a90f1800e986 */ /* 0x0001e2000c101114 */
[----:B------:R-:W-:Y:S01]  /*df10*/  ISETP.LT.OR P6, PT, R34, 0xb2, !P1 ;  /* 0x000000b22200780c */ /* 0x000fe20004fc1670 */
[----:B------:R-:W-:Y:S01]  /*df20*/  FMUL R11, R11, UR32 ;  /* 0x000000200b0b7c20 */ /* 0x000fe20008400000 */
[----:B---3--:R-:W-:Y:S01]  /*df30*/  F2FP.SATFINITE.E5M2.F32.PACK_AB_MERGE_C R19, RZ, R14, RZ ;  /* 0x0000000eff13723e */ /* 0x008fe200048060ff */
[----:B------:R-:W3:Y:S01]  /*df40*/  LDL.LU R223, [R1+0x18] ;  /* 0x0000180001df7983 */ /* 0x000ee20000300800 */
[----:B------:R-:W-:Y:S02]  /*df50*/  F2FP.SATFINITE.E5M2.F32.PACK_AB_MERGE_C R13, RZ, R13, RZ ;  /* 0x0000000dff0d723e */ /* 0x000fe400048060ff */
[----:B------:R-:W-:Y:S01]  /*df60*/  F2FP.SATFINITE.E5M2.F32.PACK_AB_MERGE_C R11, RZ, R11, RZ ;  /* 0x0000000bff0b723e */ /* 0x000fe200048060ff */
[----:B------:R-:W-:Y:S01]  /*df70*/  @!P3 STG.E.U8 desc[UR20][R26.64+0xa8], R19 ;  /* 0x0000a8131a00b986 */ /* 0x000fe2000c101114 */
[----:B0-----:R-:W-:-:S03]  /*df80*/  F2FP.SATFINITE.E5M2.F32.PACK_AB_MERGE_C R15, RZ, R12, RZ ;  /* 0x0000000cff0f723e */ /* 0x001fc600048060ff */
[----:B------:R0:W-:Y:S01]  /*df90*/  @!P4 STG.E.U8 desc[UR20][R26.64+0xa9], R13 ;  /* 0x0000a90d1a00c986 */ /* 0x0001e2000c101114 */
[C---:B------:R-:W-:Y:S02]  /*dfa0*/  ISETP.LT.OR P3, PT, R34.reuse, 0xb1, !P0 ;  /* 0x000000b12200780c */ /* 0x040fe40004761670 */
[C---:B------:R-:W-:Y:S01]  /*dfb0*/  ISETP.LT.OR P4, PT, R34.reuse, 0xb2, !P0 ;  /* 0x000000b22200780c */ /* 0x040fe20004781670 */
[----:B------:R-:W-:Y:S01]  /*dfc0*/  @!P5 STG.E.U8 desc[UR20][R24.64+0xb0], R15 ;  /* 0x0000b00f1800d986 */ /* 0x000fe2000c101114 */
[----:B------:R-:W-:Y:S01]  /*dfd0*/  ISETP.LT.OR P5, PT, R34, 0xb9, !P1 ;  /* 0x000000b92200780c */ /* 0x000fe20004fa1670 */
[----:B------:R-:W-:Y:S01]  /*dfe0*/  FMUL R10, R10, UR32 ;  /* 0x000000200a0a7c20 */ /* 0x000fe20008400000 */
[----:B------:R-:W-:Y:S01]  /*dff0*/  FMUL R9, R9, UR32 ;  /* 0x0000002009097c20 */ /* 0x000fe20008400000 */
[----:B------:R-:W3:Y:S01]  /*e000*/  LDL.LU R222, [R1+0x14] ;  /* 0x0000140001de7983 */ /* 0x000ee20000300800 */
[----:B------:R-:W-:-:S03]  /*e010*/  FMUL R8, R8, UR32 ;  /* 0x0000002008087c20 */ /* 0x000fc60008400000 */
[----:B------:R-:W3:Y:S01]  /*e020*/  LDL.LU R220, [R1+0x10] ;  /* 0x0000100001dc7983 */ /* 0x000ee20000300800 */
[----:B------:R-:W-:-:S03]  /*e030*/  F2FP.SATFINITE.E5M2.F32.PACK_AB_MERGE_C R17, RZ, R10, RZ ;  /* 0x0000000aff11723e */ /* 0x000fc600048060ff */
[----:B------:R-:W3:Y:S01]  /*e040*/  LDL.LU R221, [R1+0xc] ;  /* 0x00000c0001dd7983 */ /* 0x000ee20000300800 */
[----:B------:R-:W-:Y:S01]  /*e050*/  F2FP.SATFINITE.E5M2.F32.PACK_AB_MERGE_C R9, RZ, R9, RZ ;  /* 0x00000009ff09723e */ /* 0x000fe200048060ff */
[----:B------:R-:W-:Y:S01]  /*e060*/  FMUL R7, R7, UR32 ;  /* 0x0000002007077c20 */ /* 0x000fe20008400000 */
[----:B0-----:R-:W-:Y:S01]  /*e070*/  F2FP.SATFINITE.E5M2.F32.PACK_AB_MERGE_C R13, RZ, R8, RZ ;  /* 0x00000008ff0d723e */ /* 0x001fe200048060ff */
[----:B------:R0:W-:Y:S01]  /*e080*/  @!P6 STG.E.U8 desc[UR20][R24.64+0xb1], R11 ;  /* 0x0000b10b1800e986 */ /* 0x0001e2000c101114 */
[----:B------:R-:W-:Y:S01]  /*e090*/  ISETP.LT.OR P6, PT, R34, 0xba, !P1 ;  /* 0x000000ba2200780c */ /* 0x000fe20004fc1670 */
[----:B-----5:R-:W-:Y:S01]  /*e0a0*/  FMUL R2, R2, UR32 ;  /* 0x0000002002027c20 */ /* 0x020fe20008400000 */
[----:B------:R-:W-:Y:S01]  /*e0b0*/  F2FP.SATFINITE.E5M2.F32.PACK_AB_MERGE_C R7, RZ, R7, RZ ;  /* 0x00000007ff07723e */ /* 0x000fe200048060ff */
[----:B------:R-:W-:Y:S01]  /*e0c0*/  @!P3 STG.E.U8 desc[UR20][R26.64+0xb0], R17 ;  /* 0x0000b0111a00b986 */ /* 0x000fe2000c101114 */
[----:B------:R-:W-:Y:S01]  /*e0d0*/  FMUL R3, R3, UR32 ;  /* 0x0000002003037c20 */ /* 0x000fe20008400000 */
[----:B------:R-:W-:Y:S01]  /*e0e0*/  FMUL R4, R4, UR32 ;  /* 0x0000002004047c20 */ /* 0x000fe20008400000 */
[C---:B------:R-:W-:Y:S01]  /*e0f0*/  ISETP.LT.OR P3, PT, R34.reuse, 0xb9, !P0 ;  /* 0x000000b92200780c */ /* 0x040fe20004761670 */
[----:B------:R1:W-:Y:S01]  /*e100*/  @!P4 STG.E.U8 desc[UR20][R26.64+0xb1], R9 ;  /* 0x0000b1091a00c986 */ /* 0x0003e2000c101114 */
[----:B------:R-:W-:Y:S01]  /*e110*/  ISETP.LT.OR P4, PT, R34, 0xba, !P0 ;  /* 0x000000ba2200780c */ /* 0x000fe20004781670 */
[----:B------:R-:W-:Y:S01]  /*e120*/  FMUL R6, R6, UR32 ;  /* 0x0000002006067c20 */ /* 0x000fe20008400000 */
[----:B------:R-:W-:Y:S01]  /*e130*/  FMUL R5, R5, UR32 ;  /* 0x0000002005057c20 */ /* 0x000fe20008400000 */
[----:B------:R2:W-:Y:S01]  /*e140*/  @!P5 STG.E.U8 desc[UR20][R24.64+0xb8], R13 ;  /* 0x0000b80d1800d986 */ /* 0x0005e2000c101114 */
[----:B------:R-:W-:Y:S01]  /*e150*/  ISETP.LT.OR P5, PT, R34, 0xc1, !P1 ;  /* 0x000000c12200780c */ /* 0x000fe20004fa1670 */
[----:B------:R-:W-:Y:S01]  /*e160*/  FMUL R0, R0, UR32 ;  /* 0x0000002000007c20 */ /* 0x000fe20008400000 */
[----:B0-----:R-:W-:Y:S01]  /*e170*/  F2FP.SATFINITE.E5M2.F32.PACK_AB_MERGE_C R11, RZ, R6, RZ ;  /* 0x00000006ff0b723e */ /* 0x001fe200048060ff */
[----:B------:R-:W3:Y:S01]  /*e180*/  LDL.LU R225, [R1+0x1c] ;  /* 0x00001c0001e17983 */ /* 0x000ee20000300800 */
[----:B------:R-:W-:-:S03]  /*e190*/  F2FP.SATFINITE.E5M2.F32.PACK_AB_MERGE_C R5, RZ, R5, RZ ;  /* 0x00000005ff05723e */ /* 0x000fc600048060ff */
[----:B------:R0:W-:Y:S01]  /*e1a0*/  @!P6 STG.E.U8 desc[UR20][R24.64+0xb9], R7 ;  /* 0x0000b9071800e986 */ /* 0x0001e2000c101114 */
[----:B-1----:R-:W-:Y:S01]  /*e1b0*/  F2FP.SATFINITE.E5M2.F32.PACK_AB_MERGE_C R9, RZ, R4, RZ ;  /* 0x00000004ff09723e */ /* 0x002fe200048060ff */
[----:B------:R-:W-:Y:S01]  /*e1c0*/  FMUL R4, R227, UR32 ;  /* 0x00000020e3047c20 */ /* 0x000fe20008400000 */
[----:B------:R-:W-:Y:S01]  /*e1d0*/  ISETP.LT.OR P6, PT, R34, 0xc2, !P1 ;  /* 0x000000c22200780c */ /* 0x000fe20004fc1670 */
[----:B------:R-:W-:Y:S01]  /*e1e0*/  @!P3 STG.E.U8 desc[UR20][R26.64+0xb8], R11 ;  /* 0x0000b80b1a00b986 */ /* 0x000fe2000c101114 */
[----:B--2---:R-:W-:Y:S01]  /*e1f0*/  F2FP.SATFINITE.E5M2.F32.PACK_AB_MERGE_C R13, RZ, R2, RZ ;  /* 0x00000002ff0d723e */ /* 0x004fe200048060ff */
[----:B----4-:R-:W-:Y:S01]  /*e200*/  FMUL R2, R224, UR32 ;  /* 0x00000020e0027c20 */ /* 0x010fe20008400000 */
[----:B------:R-:W-:Y:S01]  /*e210*/  ISETP.LT.OR P3, PT, R34, 0xc1, !P0 ;  /* 0x000000c12200780c */ /* 0x000fe20004761670 */
[----:B------:R-:W2:Y:S01]  /*e220*/  LDL.LU R224, [R1+0x20] ;  /* 0x0000200001e07983 */ /* 0x000ea20000300800 */
[----:B0-----:R-:W-:Y:S01]  /*e230*/  F2FP.SATFINITE.E5M2.F32.PACK_AB_MERGE_C R7, RZ, R3, RZ ;  /* 0x00000003ff07723e */ /* 0x001fe200048060ff */
[----:B------:R-:W-:-:S02]  /*e240*/  FMUL R3, R226, UR32 ;  /* 0x00000020e2037c20 */ /* 0x000fc40008400000 */
[----:B------:R0:W-:Y:S01]  /*e250*/  @!P4 STG.E.U8 desc[UR20][R26.64+0xb9], R5 ;  /* 0x0000b9051a00c986 */ /* 0x0001e2000c101114 */
[----:B------:R-:W-:-:S03]  /*e260*/  ISETP.LT.OR P4, PT, R34, 0xc2, !P0 ;  /* 0x000000c22200780c */ /* 0x000fc60004781670 */
[----:B------:R-:W4:Y:S04]  /*e270*/  LDL.LU R226, [R1+0x24] ;  /* 0x0000240001e27983 */ /* 0x000f280000300800 */
[----:B------:R-:W4:Y:S04]  /*e280*/  LDL.LU R227, [R1+0x28] ;  /* 0x0000280001e37983 */ /* 0x000f280000300800 */
[----:B------:R-:W-:Y:S01]  /*e290*/  @!P5 STG.E.U8 desc[UR20][R24.64+0xc0], R9 ;  /* 0x0000c0091800d986 */ /* 0x000fe2000c101114 */
[C---:B------:R-:W-:Y:S02]  /*e2a0*/  ISETP.LT.OR P5, PT, R34.reuse, 0xc9, !P1 ;  /* 0x000000c92200780c */ /* 0x040fe40004fa1670 */
[----:B0-----:R-:W-:Y:S01]  /*e2b0*/  F2FP.SATFINITE.E5M2.F32.PACK_AB_MERGE_C R5, RZ, R0, RZ ;  /* 0x00000000ff05723e */ /* 0x001fe200048060ff */
[----:B------:R0:W-:Y:S01]  /*e2c0*/  @!P6 STG.E.U8 desc[UR20][R24.64+0xc1], R7 ;  /* 0x0000c1071800e986 */ /* 0x0001e2000c101114 */
[----:B------:R-:W-:-:S03]  /*e2d0*/  ISETP.LT.OR P6, PT, R34, 0xca, !P1 ;  /* 0x000000ca2200780c */ /* 0x000fc60004fc1670 */
[----:B------:R-:W-:Y:S01]  /*e2e0*/  @!P3 STG.E.U8 desc[UR20][R26.64+0xc0], R13 ;  /* 0x0000c00d1a00b986 */ /* 0x000fe2000c101114 */
[----:B------:R-:W-:-:S03]  /*e2f0*/  ISETP.LT.OR P3, PT, R34, 0xc9, !P0 ;  /* 0x000000c92200780c */ /* 0x000fc60004761670 */
[----:B------:R1:W-:Y:S01]  /*e300*/  @!P4 STG.E.U8 desc[UR20][R26.64+0xc1], R5 ;  /* 0x0000c1051a00c986 */ /* 0x0003e2000c101114 */
[----:B0-----:R-:W-:Y:S02]  /*e310*/  F2FP.SATFINITE.E5M2.F32.PACK_AB_MERGE_C R7, RZ, R2, RZ ;  /* 0x00000002ff07723e */ /* 0x001fe400048060ff */
[----:B------:R-:W-:-:S03]  /*e320*/  ISETP.LT.OR P4, PT, R34, 0xca, !P0 ;  /* 0x000000ca2200780c */ /* 0x000fc60004781670 */
[----:B------:R0:W-:Y:S01]  /*e330*/  @!P5 STG.E.U8 desc[UR20][R24.64+0xc8], R7 ;  /* 0x0000c8071800d986 */ /* 0x0001e2000c101114 */
[----:B------:R-:W-:Y:S02]  /*e340*/  ISETP.LT.OR P5, PT, R34, 0xd1, !P1 ;  /* 0x000000d12200780c */ /* 0x000fe40004fa1670 */
[----:B------:R-:W-:Y:S02]  /*e350*/  F2FP.SATFINITE.E5M2.F32.PACK_AB_MERGE_C R9, RZ, R3, RZ ;  /* 0x00000003ff09723e */ /* 0x000fe400048060ff */
[----:B------:R-:W-:-:S03]  /*e360*/  F2FP.SATFINITE.E5M2.F32.PACK_AB_MERGE_C R11, RZ, R4, RZ ;  /* 0x00000004ff0b723e */ /* 0x000fc600048060ff */
[----:B------:R0:W-:Y:S04]  /*e370*/  @!P6 STG.E.U8 desc[UR20][R24.64+0xc9], R9 ;  /* 0x0000c9091800e986 */ /* 0x0001e8000c101114 */
[----:B------:R-:W-:Y:S01]  /*e380*/  @!P3 STG.E.U8 desc[UR20][R26.64+0xc8], R11 ;  /* 0x0000c80b1a00b986 */ /* 0x000fe2000c101114 */
[----:B---3--:R-:W-:Y:S01]  /*e390*/  FMUL R2, R220, UR32 ;  /* 0x00000020dc027c20 */ /* 0x008fe20008400000 */
[----:B------:R-:W-:Y:S02]  /*e3a0*/  FMUL R0, R221, UR32 ;  /* 0x00000020dd007c20 */ /* 0x000fe40008400000 */
[----:B------:R-:W3:Y:S03]  /*e3b0*/  LDL.LU R221, [R1+0x2c] ;  /* 0x00002c0001dd7983 */ /* 0x000ee60000300800 */
[----:B-1----:R-:W-:Y:S01]  /*e3c0*/  F2FP.SATFINITE.E5M2.F32.PACK_AB_MERGE_C R5, RZ, R0, RZ ;  /* 0x00000000ff05723e */ /* 0x002fe200048060ff */
[----:B------:R-:W3:Y:S01]  /*e3d0*/  LDL.LU R220, [R1+0x30] ;  /* 0x0000300001dc7983 */ /* 0x000ee20000300800 */
[----:B------:R-:W-:Y:S01]  /*e3e0*/  FMUL R0, R223, UR32 ;  /* 0x00000020df007c20 */ /* 0x000fe20008400000 */
[----:B------:R-:W-:Y:S01]  /*e3f0*/  FMUL R3, R222, UR32 ;  /* 0x00000020de037c20 */ /* 0x000fe20008400000 */
[----:B0-----:R-:W-:Y:S01]  /*e400*/  F2FP.SATFINITE.E5M2.F32.PACK_AB_MERGE_C R7, RZ, R2, RZ ;  /* 0x00000002ff07723e */ /* 0x001fe200048060ff */
[----:B------:R-:W3:Y:S02]  /*e410*/  LDL.LU R222, [R1+0x34] ;  /* 0x0000340001de7983 */ /* 0x000ee40000300800 */
[----:B------:R-:W-:-:S02]  /*e420*/  F2FP.SATFINITE.E5M2.F32.PACK_AB_MERGE_C R13, RZ, R0, RZ ;  /* 0x00000000ff0d723e */ /* 0x000fc400048060ff */
[----:B------:R-:W3:Y:S01]  /*e430*/  LDL.LU R223, [R1+0x38] ;  /* 0x0000380001df7983 */ /* 0x000ee20000300800 */
[----:B------:R-:W-:Y:S01]  /*e440*/  F2FP.SATFINITE.E5M2.F32.PACK_AB_MERGE_C R9, RZ, R3, RZ ;  /* 0x00000003ff09723e */ /* 0x000fe200048060ff */
[----:B------:R-:W-:Y:S02]  /*e450*/  FMUL R2, R225, UR32 ;  /* 0x00000020e1027c20 */ /* 0x000fe40008400000 */
[----:B------:R-:W3:Y:S04]  /*e460*/  LDL.LU R225, [R1+0x3c] ;  /* 0x00003c0001e17983 */ /* 0x000ee80000300800 */
[----:B------:R-:W-:Y:S01]  /*e470*/  @!P4 STG.E.U8 desc[UR20][R26.64+0xc9], R5 ;  /* 0x0000c9051a00c986 */ /* 0x000fe2000c101114 */
[----:B--2---:R-:W-:-:S03]  /*e480*/  FMUL R0, R224, UR32 ;  /* 0x00000020e0007c20 */ /* 0x004fc60008400000 */
[----:B------:R0:W-:Y:S04]  /*e490*/  @!P5 STG.E.U8 desc[UR20][R24.64+0xd0], R7 ;  /* 0x0000d0071800d986 */ /* 0x0001e8000c101114 */
[----:B------:R-:W2:Y:S01]  /*e4a0*/  LDL.LU R224, [R1+0x40] ;  /* 0x0000400001e07983 */ /* 0x000ea20000300800 */
[----:B----4-:R-:W-:-:S03]  /*e4b0*/  FMUL R3, R226, UR32 ;  /* 0x00000020e2037c20 */ /* 0x010fc60008400000 */
[----:B------:R-:W4:Y:S01]  /*e4c0*/  LDL.LU R226, [R1+0x44] ;  /* 0x0000440001e27983 */ /* 0x000f220000300800 */
[----:B0-----:R-:W-:Y:S01]  /*e4d0*/  F2FP.SATFINITE.E5M2.F32.PACK_AB_MERGE_C R7, RZ, R0, RZ ;  /* 0x00000000ff07723e */ /* 0x001fe200048060ff */
[----:B------:R-:W-:Y:S02]  /*e4e0*/  FMUL R0, R227, UR32 ;  /* 0x00000020e3007c20 */ /* 0x000fe40008400000 */
[----:B------:R-:W4:Y:S01]  /*e4f0*/  LDL.LU R227, [R1+0x48] ;  /* 0x0000480001e37983 */ /* 0x000f220000300800 */
[C---:B------:R-:W-:Y:S02]  /*e500*/  ISETP.LT.OR P6, PT, R34.reuse, 0xd2, !P1 ;  /* 0x000000d22200780c */ /* 0x040fe40004fc1670 */
[C---:B------:R-:W-:Y:S01]  /*e510*/  ISETP.LT.OR P4, PT, R34.reuse, 0xd2, !P0 ;  /* 0x000000d22200780c */ /* 0x040fe20004781670 */
[----:B------:R-:W4:Y:S01]  /*e520*/  LDL.LU R219, [R1+0x4c] ;  /* 0x00004c0001db7983 */ /* 0x000f220000300800 */
[----:B------:R-:W-:Y:S02]  /*e530*/  F2FP.SATFINITE.E5M2.F32.PACK_AB_MERGE_C R5, RZ, R2, RZ ;  /* 0x00000002ff05723e */ /* 0x000fe400048060ff */
[----:B------:R-:W-:-:S02]  /*e540*/  ISETP.LT.OR P3, PT, R34, 0xd1, !P0 ;  /* 0x000000d12200780c */ /* 0x000fc40004761670 */
[----:B------:R-:W-:Y:S02]  /*e550*/  ISETP.LT.OR P5, PT, R34, 0xd9, !P1 ;  /* 0x000000d92200780c */ /* 0x000fe40004fa1670 */
[----:B------:R-:W-:-:S03]  /*e560*/  F2FP.SATFINITE.E5M2.F32.PACK_AB_MERGE_C R11, RZ, R0, RZ ;  /* 0x00000000ff0b723e */ /* 0x000fc600048060ff */
[----:B------:R0:W-:Y:S01]  /*e570*/  @!P6 STG.E.U8 desc[UR20][R24.64+0xd1], R9 ;  /* 0x0000d1091800e986 */ /* 0x0001e2000c101114 */
[----:B------:R-:W-:-:S03]  /*e580*/  ISETP.LT.OR P6, PT, R34, 0xda, !P1 ;  /* 0x000000da2200780c */ /* 0x000fc60004fc1670 */
[----:B------:R1:W-:Y:S01]  /*e590*/  @!P4 STG.E.U8 desc[UR20][R26.64+0xd1], R5 ;  /* 0x0000d1051a00c986 */ /* 0x0003e2000c101114 */
[----:B------:R-:W-:-:S03]  /*e5a0*/  ISETP.LT.OR P4, PT, R34, 0xda, !P0 ;  /* 0x000000da2200780c */ /* 0x000fc60004781670 */
[----:B------:R-:W-:Y:S01]  /*e5b0*/  @!P3 STG.E.U8 desc[UR20][R26.64+0xd0], R13 ;  /* 0x0000d00d1a00b986 */ /* 0x000fe2000c101114 */
[----:B0-----:R-:W-:-:S03]  /*e5c0*/  F2FP.SATFINITE.E5M2.F32.PACK_AB_MERGE_C R9, RZ, R3, RZ ;  /* 0x00000003ff09723e */ /* 0x001fc600048060ff */
[----:B------:R0:W-:Y:S04]  /*e5d0*/  @!P5 STG.E.U8 desc[UR20][R24.64+0xd8], R7 ;  /* 0x0000d8071800d986 */ /* 0x0001e8000c101114 */
[----:B------:R0:W-:Y:S01]  /*e5e0*/  @!P6 STG.E.U8 desc[UR20][R24.64+0xd9], R9 ;  /* 0x0000d9091800e986 */ /* 0x0001e2000c101114 */
[----:B---3--:R-:W-:-:S03]  /*e5f0*/  FMUL R0, R221, UR32 ;  /* 0x00000020dd007c20 */ /* 0x008fc60008400000 */
[----:B------:R-:W3:Y:S01]  /*e600*/  LDL.LU R221, [R1+0x50] ;  /* 0x0000500001dd7983 */ /* 0x000ee20000300800 */
[----:B------:R-:W-:-:S03]  /*e610*/  FMUL R2, R220, UR32 ;  /* 0x00000020dc027c20 */ /* 0x000fc60008400000 */
[----:B------:R-:W3:Y:S01]  /*e620*/  LDL.LU R220, [R1+0x54] ;  /* 0x0000540001dc7983 */ /* 0x000ee20000300800 */
[----:B-1----:R-:W-:Y:S01]  /*e630*/  F2FP.SATFINITE.E5M2.F32.PACK_AB_MERGE_C R5, RZ, R0, RZ ;  /* 0x00000000ff05723e */ /* 0x002fe200048060ff */
[----:B------:R-:W-:Y:S02]  /*e640*/  FMUL R3, R222, UR32 ;  /* 0x00000020de037c20 */ /* 0x000fe40008400000 */
[----:B------:R-:W3:Y:S01]  /*e650*/  LDL.LU R222, [R1+0x58] ;  /* 0x0000580001de7983 */ /* 0x000ee20000300800 */
[----:B0-----:R-:W-:Y:S01]  /*e660*/  F2FP.SATFINITE.E5M2.F32.PACK_AB_MERGE_C R7, RZ, R2, RZ ;  /* 0x00000002ff07723e */ /* 0x001fe200048060ff */
[----:B------:R-:W-:Y:S01]  /*e670*/  FMUL R4, R223, UR32 ;  /* 0x00000020df047c20 */ /* 0x000fe20008400000 */
[----:B------:R-:W-:Y:S01]  /*e680*/  F2FP.SATFINITE.E5M2.F32.PACK_AB_MERGE_C R9, RZ, R3, RZ ;  /* 0x00000003ff09723e */ /* 0x000fe200048060ff */
[----:B------:R-:W3:Y:S01]  /*e690*/  LDL.LU R223, [R1+0x5c] ;  /* 0x00005c0001df7983 */ /* 0x000ee20000300800 */
[----:B------:R-:W-:-:S03]  /*e6a0*/  FMUL R0, R225, UR32 ;  /* 0x00000020e1007c20 */ /* 0x000fc60008400000 */
[----:B------:R0:W-:Y:S04]  /*e6b0*/  @!P4 STG.E.U8 desc[UR20][R26.64+0xd9], R5 ;  /* 0x0000d9051a00c986 */ /* 0x0001e8000c101114 */
[----:B------:R-:W3:Y:S01]  /*e6c0*/  LDL.LU R225, [R1+0x60] ;  /* 0x0000600001e17983 */ /* 0x000ee20000300800 */
[----:B0-----:R-:W-:Y:S01]  /*e6d0*/  F2FP.SATFINITE.E5M2.F32.PACK_AB_MERGE_C R5, RZ, R0, RZ ;  /* 0x00000000ff05723e */ /* 0x001fe200048060ff */
[----:B--2---:R-:W-:Y:S02]  /*e6e0*/  FMUL R2, R224, UR32 ;  /* 0x00000020e0027c20 */ /* 0x004fe40008400000 */
[----:B------:R-:W2:Y:S01]  /*e6f0*/  LDL.LU R224, [R1+0x64] ;  /* 0x0000640001e07983 */ /* 0x000ea20000300800 */
[----:B----4-:R-:W-:-:S03]  /*e700*/  FMUL R3, R226, UR32 ;  /* 0x00000020e2037c20 */ /* 0x010fc60008400000 */
[----:B------:R-:W4:Y:S01]  /*e710*/  LDL.LU R226, [R1+0x68] ;  /* 0x0000680001e27983 */ /* 0x000f220000300800 */
[----:B------:R-:W-:-:S03]  /*e720*/  FMUL R0, R227, UR32 ;  /* 0x00000020e3007c20 */ /* 0x000fc60008400000 */
[----:B------:R-:W4:Y:S01]  /*e730*/  LDL.LU R227, [R1+0x6c] ;  /* 0x00006c0001e37983 */ /* 0x000f220000300800 */
[C---:B------:R-:W-:Y:S02]  /*e740*/  ISETP.LT.OR P3, PT, R34.reuse, 0xd9, !P0 ;  /* 0x000000d92200780c */ /* 0x040fe40004761670 */
[C---:B------:R-:W-:Y:S02]  /*e750*/  ISETP.LT.OR P5, PT, R34.reuse, 0xe1, !P1 ;  /* 0x000000e12200780c */ /* 0x040fe40004fa1670 */
[C---:B------:R-:W-:Y:S02]  /*e760*/  ISETP.LT.OR P6, PT, R34.reuse, 0xe2, !P1 ;  /* 0x000000e22200780c */ /* 0x040fe40004fc1670 */
[----:B------:R-:W-:-:S07]  /*e770*/  ISETP.LT.OR P4, PT, R34, 0xe2, !P0 ;  /* 0x000000e22200780c */ /* 0x000fce0004781670 */
[----:B------:R-:W-:Y:S01]  /*e780*/  @!P3 STG.E.U8 desc[UR20][R26.64+0xd8], R11 ;  /* 0x0000d80b1a00b986 */ /* 0x000fe2000c101114 */
[----:B------:R-:W-:-:S03]  /*e790*/  ISETP.LT.OR P3, PT, R34, 0xe1, !P0 ;  /* 0x000000e12200780c */ /* 0x000fc60004761670 */
[----:B------:R0:W-:Y:S01]  /*e7a0*/  @!P5 STG.E.U8 desc[UR20][R24.64+0xe0], R7 ;  /* 0x0000e0071800d986 */ /* 0x0001e2000c101114 */
[----:B------:R-:W-:-:S03]  /*e7b0*/  ISETP.LT.OR P5, PT, R34, 0xe9, !P1 ;  /* 0x000000e92200780c */ /* 0x000fc60004fa1670 */
[----:B------:R1:W-:Y:S01]  /*e7c0*/  @!P6 STG.E.U8 desc[UR20][R24.64+0xe1], R9 ;  /* 0x0000e1091800e986 */ /* 0x0003e2000c101114 */
[----:B------:R-:W-:Y:S02]  /*e7d0*/  ISETP.LT.OR P6, PT, R34, 0xea, !P1 ;  /* 0x000000ea2200780c */ /* 0x000fe40004fc1670 */
[----:B------:R-:W-:Y:S01]  /*e7e0*/  F2FP.SATFINITE.E5M2.F32.PACK_AB_MERGE_C R13, RZ, R4, RZ ;  /* 0x00000004ff0d723e */ /* 0x000fe200048060ff */
[----:B------:R1:W-:Y:S01]  /*e7f0*/  @!P4 STG.E.U8 desc[UR20][R26.64+0xe1], R5 ;  /* 0x0000e1051a00c986 */ /* 0x0003e2000c101114 */
[----:B0-----:R-:W-:-:S03]  /*e800*/  F2FP.SATFINITE.E5M2.F32.PACK_AB_MERGE_C R7, RZ, R2, RZ ;  /* 0x00000002ff07723e */ /* 0x001fc600048060ff */
[----:B------:R-:W-:Y:S01]  /*e810*/  @!P3 STG.E.U8 desc[UR20][R26.64+0xe0], R13 ;  /* 0x0000e00d1a00b986 */ /* 0x000fe2000c101114 */
[----:B-1----:R-:W-:-:S03]  /*e820*/  F2FP.SATFINITE.E5M2.F32.PACK_AB_MERGE_C R9, RZ, R3, RZ ;  /* 0x00000003ff09723e */ /* 0x002fc600048060ff */
[----:B------:R0:W-:Y:S01]  /*e830*/  @!P5 STG.E.U8 desc[UR20][R24.64+0xe8], R7 ;  /* 0x0000e8071800d986 */ /* 0x0001e2000c101114 */
[C---:B------:R-:W-:Y:S02]  /*e840*/  ISETP.LT.OR P3, PT, R34.reuse, 0xe9, !P0 ;  /* 0x000000e92200780c */ /* 0x040fe40004761670 */
[C---:B------:R-:W-:Y:S01]  /*e850*/  ISETP.LT.OR P4, PT, R34.reuse, 0xea, !P0 ;  /* 0x000000ea2200780c */ /* 0x040fe20004781670 */
[----:B------:R1:W-:Y:S01]  /*e860*/  @!P6 STG.E.U8 desc[UR20][R24.64+0xe9], R9 ;  /* 0x0000e9091800e986 */ /* 0x0003e2000c101114 */
[C---:B------:R-:W-:Y:S01]  /*e870*/  ISETP.LT.OR P5, PT, R34.reuse, 0xf1, !P1 ;  /* 0x000000f12200780c */ /* 0x040fe20004fa1670 */
[----:B------:R-:W-:Y:S01]  /*e880*/  FMUL R2, R219, UR32 ;  /* 0x00000020db027c20 */ /* 0x000fe20008400000 */
[----:B------:R-:W-:Y:S02]  /*e890*/  ISETP.LT.OR P6, PT, R34, 0xf2, !P1 ;  /* 0x000000f22200780c */ /* 0x000fe40004fc1670 */
[----:B------:R-:W-:Y:S02]  /*e8a0*/  F2FP.SATFINITE.E5M2.F32.PACK_AB_MERGE_C R11, RZ, R0, RZ ;  /* 0x00000000ff0b723e */ /* 0x000fe400048060ff */
[----:B------:R-:W-:-:S03]  /*e8b0*/  F2FP.SATFINITE.E5M2.F32.PACK_AB_MERGE_C R5, RZ, R2, RZ ;  /* 0x00000002ff05723e */ /* 0x000fc600048060ff */
[----:B------:R-:W-:Y:S01]  /*e8c0*/  @!P3 STG.E.U8 desc[UR20][R26.64+0xe8], R11 ;  /* 0x0000e80b1a00b986 */ /* 0x000fe2000c101114 */
[----:B------:R-:W-:-:S03]  /*e8d0*/  ISETP.LT.OR P3, PT, R34, 0xf1, !P0 ;  /* 0x000000f12200780c */ /* 0x000fc60004761670 */
[----:B------:R-:W-:Y:S01]  /*e8e0*/  @!P4 STG.E.U8 desc[UR20][R26.64+0xe9], R5 ;  /* 0x0000e9051a00c986 */ /* 0x000fe2000c101114 */
[C---:B------:R-:W-:Y:S02]  /*e8f0*/  ISETP.LT.OR P4, PT, R34.reuse, 0xf9, !P1 ;  /* 0x000000f92200780c */ /* 0x040fe40004f81670 */
[----:B------:R-:W-:Y:S01]  /*e900*/  ISETP.LT.OR P1, PT, R34, 0xfa, !P1 ;  /* 0x000000fa2200780c */ /* 0x000fe20004f21670 */
[----:B---3--:R-:W-:Y:S01]  /*e910*/  FMUL R0, R221, UR32 ;  /* 0x00000020dd007c20 */ /* 0x008fe20008400000 */
[----:B------:R-:W-:-:S04]  /*e920*/  FMUL R3, R220, UR32 ;  /* 0x00000020dc037c20 */ /* 0x000fc80008400000 */
[----:B0-----:R-:W-:Y:S02]  /*e930*/  F2FP.SATFINITE.E5M2.F32.PACK_AB_MERGE_C R7, RZ, R0, RZ ;  /* 0x00000000ff07723e */ /* 0x001fe400048060ff */
[----:B-1----:R-:W-:Y:S01]  /*e940*/  F2FP.SATFINITE.E5M2.F32.PACK_AB_MERGE_C R9, RZ, R3, RZ ;  /* 0x00000003ff09723e */ /* 0x002fe200048060ff */
[----:B------:R-:W-:Y:S02]  /*e950*/  FMUL R0, R222, UR32 ;  /* 0x00000020de007c20 */ /* 0x000fe40008400000 */
[----:B------:R0:W-:Y:S01]  /*e960*/  @!P5 STG.E.U8 desc[UR20][R24.64+0xf0], R7 ;  /* 0x0000f0071800d986 */ /* 0x0001e2000c101114 */
[----:B------:R-:W-:-:S03]  /*e970*/  ISETP.LT.OR P5, PT, R34, 0xf2, !P0 ;  /* 0x000000f22200780c */ /* 0x000fc600047a1670 */
[----:B------:R1:W-:Y:S01]  /*e980*/  @!P6 STG.E.U8 desc[UR20][R24.64+0xf1], R9 ;  /* 0x0000f1091800e986 */ /* 0x0003e2000c101114 */
[C---:B------:R-:W-:Y:S02]  /*e990*/  ISETP.LT.OR P6, PT, R34.reuse, 0xf9, !P0 ;  /* 0x000000f92200780c */ /* 0x040fe400047c1670 */
[----:B------:R-:W-:Y:S01]  /*e9a0*/  F2FP.SATFINITE.E5M2.F32.PACK_AB_MERGE_C R13, RZ, R0, RZ ;  /* 0x00000000ff0d723e */ /* 0x000fe200048060ff */
[----:B------:R-:W-:Y:S01]  /*e9b0*/  FMUL R0, R223, UR32 ;  /* 0x00000020df007c20 */ /* 0x000fe20008400000 */
[----:B------:R-:W-:Y:S01]  /*e9c0*/  ISETP.LT.OR P0, PT, R34, 0xfa, !P0 ;  /* 0x000000fa2200780c */ /* 0x000fe20004701670 */
[----:B------:R-:W-:-:S03]  /*e9d0*/  FMUL R2, R225, UR32 ;  /* 0x00000020e1027c20 */ /* 0x000fc60008400000 */
[----:B0-----:R-:W-:Y:S02]  /*e9e0*/  F2FP.SATFINITE.E5M2.F32.PACK_AB_MERGE_C R7, RZ, R0, RZ ;  /* 0x00000000ff07723e */ /* 0x001fe400048060ff */
[----:B-1----:R-:W-:Y:S01]  /*e9f0*/  F2FP.SATFINITE.E5M2.F32.PACK_AB_MERGE_C R9, RZ, R2, RZ ;  /* 0x00000002ff09723e */ /* 0x002fe200048060ff */
[----:B--2---:R-:W-:Y:S01]  /*ea00*/  FMUL R3, R224, UR32 ;  /* 0x00000020e0037c20 */ /* 0x004fe20008400000 */
[----:B----4-:R-:W-:Y:S01]  /*ea10*/  FMUL R4, R226, UR32 ;  /* 0x00000020e2047c20 */ /* 0x010fe20008400000 */
[----:B------:R-:W-:-:S03]  /*ea20*/  FMUL R5, R227, UR32 ;  /* 0x00000020e3057c20 */ /* 0x000fc60008400000 */
[----:B------:R-:W-:Y:S02]  /*ea30*/  F2FP.SATFINITE.E5M2.F32.PACK_AB_MERGE_C R3, RZ, R3, RZ ;  /* 0x00000003ff03723e */ /* 0x000fe400048060ff */
[----:B------:R-:W-:Y:S02]  /*ea40*/  F2FP.SATFINITE.E5M2.F32.PACK_AB_MERGE_C R11, RZ, R4, RZ ;  /* 0x00000004ff0b723e */ /* 0x000fe400048060ff */
[----:B------:R-:W-:Y:S01]  /*ea50*/  F2FP.SATFINITE.E5M2.F32.PACK_AB_MERGE_C R5, RZ, R5, RZ ;  /* 0x00000005ff05723e */ /* 0x000fe200048060ff */
[----:B------:R0:W-:Y:S04]  /*ea60*/  @!P3 STG.E.U8 desc[UR20][R26.64+0xf0], R13 ;  /* 0x0000f00d1a00b986 */ /* 0x0001e8000c101114 */
[----:B------:R0:W-:Y:S04]  /*ea70*/  @!P5 STG.E.U8 desc[UR20][R26.64+0xf1], R7 ;  /* 0x0000f1071a00d986 */ /* 0x0001e8000c101114 */
[----:B------:R0:W-:Y:S04]  /*ea80*/  @!P4 STG.E.U8 desc[UR20][R24.64+0xf8], R9 ;  /* 0x0000f8091800c986 */ /* 0x0001e8000c101114 */
[----:B------:R0:W-:Y:S04]  /*ea90*/  @!P1 STG.E.U8 desc[UR20][R24.64+0xf9], R3 ;  /* 0x0000f90318009986 */ /* 0x0001e8000c101114 */
[----:B------:R0:W-:Y:S04]  /*eaa0*/  @!P6 STG.E.U8 desc[UR20][R26.64+0xf8], R11 ;  /* 0x0000f80b1a00e986 */ /* 0x0001e8000c101114 */
[----:B------:R0:W-:Y:S02]  /*eab0*/  @!P0 STG.E.U8 desc[UR20][R26.64+0xf9], R5 ;  /* 0x0000f9051a008986 */ /* 0x0001e4000c101114 */
.L_x_297:
[----:B------:R-:W-:Y:S05]  /*eac0*/  BSYNC B0 ;  /* 0x0000000000007941 */ /* 0x000fea0003800000 */
.L_x_39:
[----:B------:R-:W2:Y:S01]  /*ead0*/  LDL.LU R22, [R1+0x7c] ;  /* 0x00007c0001167983 */ /* 0x000ea20000300800 */
[----:B0----5:R-:W-:Y:S01]  /*eae0*/  IMAD.U32 R3, RZ, RZ, UR12 ;  /* 0x0000000cff037e24 */ /* 0x021fe2000f8e00ff */
[----:B------:R-:W-:Y:S02]  /*eaf0*/  ULDC.64 UR6, c[0x0][0x650] ;  /* 0x0001940000067ab9 */ /* 0x000fe40000000a00 */
[----:B------:R-:W3:Y:S01]  /*eb00*/  LDL.LU R19, [R1+0x80] ;  /* 0x0000800001137983 */ /* 0x000ee20000300800 */
[----:B------:R-:W-:Y:S01]  /*eb10*/  IMAD.U32 R0, RZ, RZ, UR16 ;  /* 0x00000010ff007e24 */ /* 0x000fe2000f8e00ff */
[----:B------:R0:W-:Y:S01]  /*eb20*/  SYNCS.ARRIVE.TRANS64.A1T0 RZ, [R3+UR28], RZ ;  /* 0x000000ff03ff79a7 */ /* 0x0001e2000810001c */
[----:B------:R-:W-:Y:S02]  /*eb30*/  IMAD.U32 R2, RZ, RZ, UR16 ;  /* 0x00000010ff027e24 */ /* 0x000fe4000f8e00ff */
[----:B------:R-:W-:Y:S02]  /*eb40*/  IMAD.MOV.U32 R4, RZ, RZ, -0x1 ;  /* 0xffffffffff047424 */ /* 0x000fe400078e00ff */
[----:B0-----:R-:W-:Y:S01]  /*eb50*/  IMAD.U32 R3, RZ, RZ, UR13 ;  /* 0x0000000dff037e24 */ /* 0x001fe2000f8e00ff */
[----:B---3--:R-:W-:-:S02]  /*eb60*/  LEA R19, P0, R0, R19, 0x1 ;  /* 0x0000001300137211 */ /* 0x008fc400078008ff */
[----:B------:R-:W-:Y:S02]  /*eb70*/  PRMT R0, RZ, 0x7610, R0 ;  /* 0x00007610ff007816 */ /* 0x000fe40000000000 */
[----:B--2---:R-:W-:Y:S01]  /*eb80*/  LEA.HI.X R22, R2, R22, R3, 0x1, P0 ;  /* 0x0000001602167211 */ /* 0x004fe200000f0c03 */
[----:B------:R-:W-:Y:S01]  /*eb90*/  IMAD.MOV.U32 R2, RZ, RZ, -0x1 ;  /* 0xffffffffff027424 */ /* 0x000fe200078e00ff */
[----:B------:R0:W-:Y:S01]  /*eba0*/  STL [R1+0x80], R19 ;  /* 0x0000801301007387 */ /* 0x0001e20000100800 */
[----:B------:R-:W-:Y:S01]  /*ebb0*/  IMAD.MOV.U32 R3, RZ, RZ, -0x1 ;  /* 0xffffffffff037424 */ /* 0x000fe200078e00ff */
[----:B------:R-:W-:Y:S02]  /*ebc0*/  ISETP.GE.U32.AND P0, PT, R19, UR6, PT ;  /* 0x0000000613007c0c */ /* 0x000fe4000bf06070 */
[----:B------:R0:W-:Y:S02]  /*ebd0*/  STL [R1+0x7c], R22 ;  /* 0x00007c1601007387 */ /* 0x0001e40000100800 */
[----:B------:R-:W-:-:S02]  /*ebe0*/  ISETP.GE.U32.AND.EX P0, PT, R22, UR7, PT, P0 ;  /* 0x0000000716007c0c */ /* 0x000fc4000bf06100 */
[----:B------:R0:W-:Y:S04]  /*ebf0*/  STL [R1+0x84], R4 ;  /* 0x0000840401007387 */ /* 0x0001e80000100800 */
[----:B------:R0:W-:Y:S04]  /*ec00*/  STL [R1+0x74], R2 ;  /* 0x0000740201007387 */ /* 0x0001e80000100800 */
[----:B------:R0:W-:Y:S03]  /*ec10*/  STL [R1+0x88], R3 ;  /* 0x0000880301007387 */ /* 0x0001e60000100800 */
[----:B------:R-:W-:Y:S05]  /*ec20*/  @P0 BRA `(.L_x_298) ;  /* 0x0000000400740947 */ /* 0x000fea0003800000 */
[----:B------:R-:W2:Y:S01]  /*ec30*/  S2R R14, SR_CTAID.X ;  /* 0x00000000000e7919 */ /* 0x000ea20000002500 */
[----:B------:R-:W3:Y:S01]  /*ec40*/  LDC.64 R8, c[0x0][0x628] ;  /* 0x00018a00ff087b82 */ /* 0x000ee20000000a00 */
[----:B------:R-:W-:Y:S01]  /*ec50*/  ULDC UR6, c[0x0][0x150] ;  /* 0x0000540000067ab9 */ /* 0x000fe20000000800 */
[----:B------:R-:W-:Y:S01]  /*ec60*/  IMAD.MOV.U32 R6, RZ, RZ, R19 ;  /* 0x000000ffff067224 */ /* 0x000fe200078e0013 */
[----:B------:R-:W0:Y:S01]  /*ec70*/  S2R R16, SR_CTAID.Y ;  /* 0x0000000000107919 */ /* 0x000e220000002600 */
[----:B------:R-:W-:-:S04]  /*ec80*/  IMAD.MOV.U32 R7, RZ, RZ, R22 ;  /* 0x000000ffff077224 */ /* 0x000fc800078e0016 */
[----:B------:R-:W0:Y:S08]  /*ec90*/  LDC R17, c[0x0][0x144] ;  /* 0x00005100ff117b82 */ /* 0x000e300000000800 */
[----:B------:R-:W0:Y:S08]  /*eca0*/  LDC R10, c[0x0][0x630] ;  /* 0x00018c00ff0a7b82 */ /* 0x000e300000000800 */
[----:B------:R-:W0:Y:S01]  /*ecb0*/  LDC.64 R12, c[0x0][0x620] ;  /* 0x00018800ff0c7b82 */ /* 0x000e220000000a00 */
[----:B---3--:R-:W-:-:S04]  /*ecc0*/  ISETP.NE.U32.AND P0, PT, R8, RZ, PT ;  /* 0x000000ff0800720c */ /* 0x008fc80003f05070 */
[----:B------:R-:W-:Y:S02]  /*ecd0*/  ISETP.NE.AND.EX P0, PT, R9, RZ, PT, P0 ;  /* 0x000000ff0900720c */ /* 0x000fe40003f05300 */
[----:B--2---:R-:W-:-:S05]  /*ece0*/  I2FP.F32.U32 R0, R14 ;  /* 0x0000000e00007245 */ /* 0x004fca0000201000 */
[----:B------:R-:W-:-:S04]  /*ecf0*/  FMUL R0, R0, UR6 ;  /* 0x0000000600007c20 */ /* 0x000fc80008400000 */
[----:B------:R2:W3:Y:S02]  /*ed00*/  F2I.U32.TRUNC.NTZ R15, R0 ;  /* 0x00000000000f7305 */ /* 0x0004e4000020f000 */
[----:B------:R-:W-:Y:S05]  /*ed10*/  @!P0 BRA `(.L_x_299) ;  /* 0x0000000000288947 */ /* 0x000fea0003800000 */
[----:B--2---:R-:W2:Y:S02]  /*ed20*/  LDC R0, c[0x0][0x634] ;  /* 0x00018d00ff007b82 */ /* 0x004ea40000000800 */
[----:B--2---:R-:W-:-:S05]  /*ed30*/  IADD3 R7, P0, R19, R0, RZ ;  /* 0x0000000013077210 */ /* 0x004fca0007f1e0ff */
[----:B------:R-:W-:-:S04]  /*ed40*/  IMAD.X R11, RZ, RZ, R22, P0 ;  /* 0x000000ffff0b7224 */ /* 0x000fc800000e0616 */
[----:B0-----:R-:W-:-:S04]  /*ed50*/  IMAD.WIDE.U32 R2, R11, R8, RZ ;  /* 0x000000080b027225 */ /* 0x001fc800078e00ff */
[----:B------:R-:W-:-:S04]  /*ed60*/  IMAD.WIDE.U32 R4, P0, R7, R9, R2 ;  /* 0x0000000907047225 */ /* 0x000fc80007800002 */
[----:B------:R-:W-:-:S04]  /*ed70*/  IMAD.WIDE.U32 R2, R7, R8, RZ ;  /* 0x0000000807027225 */ /* 0x000fc800078e00ff */
[----:B------:R-:W-:Y:S01]  /*ed80*/  IMAD.X R7, RZ, RZ, RZ, P0 ;  /* 0x000000ffff077224 */ /* 0x000fe200000e06ff */
[----:B------:R-:W-:Y:S01]  /*ed90*/  IADD3 RZ, P0, R3, R4, RZ ;  /* 0x0000000403ff7210 */ /* 0x000fe20007f1e0ff */
[----:B------:R-:W-:-:S04]  /*eda0*/  IMAD.MOV.U32 R6, RZ, RZ, R5 ;  /* 0x000000ffff067224 */ /* 0x000fc800078e0005 */
[----:B------:R-:W-:-:S08]  /*edb0*/  IMAD.WIDE.U32.X R6, R11, R9, R6, P0 ;  /* 0x000000090b067225 */ /* 0x000fd000000e0406 */
.L_x_299:
[-CC-:B0-----:R-:W-:Y:S01]  /*edc0*/  SHF.R.U64 R11, R6, R10.reuse, R7.reuse ;  /* 0x0000000a060b7219 */ /* 0x181fe20000001207 */
[----:B------:R-:W0:Y:S01]  /*edd0*/  LDC.64 R20, c[0x0][0x640] ;  /* 0x00019000ff147b82 */ /* 0x000e220000000a00 */
[----:B--2---:R-:W-:Y:S01]  /*ede0*/  SHF.R.U32.HI R0, RZ, R10, R7 ;  /* 0x0000000aff007219 */ /* 0x004fe20000011607 */
[----:B------:R-:W-:Y:S01]  /*edf0*/  IMAD.MOV.U32 R2, RZ, RZ, R19 ;  /* 0x000000ffff027224 */ /* 0x000fe200078e0013 */
[----:B------:R-:W-:Y:S01]  /*ee00*/  IADD3 R5, P0, RZ, -R11, RZ ;  /* 0x8000000bff057210 */ /* 0x000fe20007f1e0ff */
[----:B---3--:R-:W-:Y:S01]  /*ee10*/  IMAD.MOV R15, RZ, RZ, -R15 ;  /* 0x000000ffff0f7224 */ /* 0x008fe200078e0a0f */
[----:B------:R-:W-:Y:S01]  /*ee20*/  ULDC UR6, c[0x0][0x154] ;  /* 0x0000550000067ab9 */ /* 0x000fe20000000800 */
[----:B------:R-:W-:Y:S02]  /*ee30*/  IMAD.MOV.U32 R7, RZ, RZ, 0x1 ;  /* 0x00000001ff077424 */ /* 0x000fe400078e00ff */
[----:B------:R-:W2:Y:S01]  /*ee40*/  LDC R4, c[0x0][0x618] ;  /* 0x00018600ff047b82 */ /* 0x000ea20000000800 */
[----:B------:R-:W-:-:S02]  /*ee50*/  IMAD.X R3, RZ, RZ, ~R0, P0 ;  /* 0x000000ffff037224 */ /* 0x000fc400000e0e00 */
[----:B------:R-:W-:Y:S02]  /*ee60*/  IMAD R17, R17, R15, R14 ;  /* 0x0000000f11117224 */ /* 0x000fe400078e020e */
[-C--:B------:R-:W-:Y:S02]  /*ee70*/  IMAD R0, R3, R12.reuse, RZ ;  /* 0x0000000c03007224 */ /* 0x080fe400078e02ff */
[----:B------:R-:W-:Y:S01]  /*ee80*/  IMAD.MOV.U32 R3, RZ, RZ, R22 ;  /* 0x000000ffff037224 */ /* 0x000fe200078e0016 */
[----:B------:R-:W3:Y:S01]  /*ee90*/  LDC R6, c[0x0][0x608] ;  /* 0x00018200ff067b82 */ /* 0x000ee20000000800 */
[----:B------:R-:W-:-:S04]  /*eea0*/  IMAD.WIDE.U32 R2, R5, R12, R2 ;  /* 0x0000000c05027225 */ /* 0x000fc800078e0002 */
[----:B------:R-:W-:-:S03]  /*eeb0*/  IMAD R5, R5, R13, R0 ;  /* 0x0000000d05057224 */ /* 0x000fc600078e0200 */
[----:B------:R-:W5:Y:S01]  /*eec0*/  LDC R18, c[0x0][0x658] ;  /* 0x00019600ff127b82 */ /* 0x000f620000000800 */
[----:B------:R-:W-:Y:S01]  /*eed0*/  I2FP.F32.U32 R0, R16 ;  /* 0x0000001000007245 */ /* 0x000fe20000201000 */
[----:B------:R-:W-:Y:S01]  /*eee0*/  IMAD.IADD R3, R3, 0x1, R5 ;  /* 0x0000000103037824 */ /* 0x000fe200078e0205 */
[----:B0-----:R-:W-:Y:S01]  /*eef0*/  ISETP.NE.U32.AND P0, PT, R20, RZ, PT ;  /* 0x000000ff1400720c */ /* 0x001fe20003f05070 */
[----:B------:R-:W-:Y:S02]  /*ef00*/  IMAD.MOV.U32 R5, RZ, RZ, -0x1 ;  /* 0xffffffffff057424 */ /* 0x000fe400078e00ff */
[----:B------:R-:W-:Y:S02]  /*ef10*/  FMUL R0, R0, UR6 ;  /* 0x0000000600007c20 */ /* 0x000fe40008400000 */
[----:B------:R-:W0:Y:S01]  /*ef20*/  LDC R15, c[0x0][0x148] ;  /* 0x00005200ff0f7b82 */ /* 0x000e220000000800 */
[----:B--2---:R-:W-:Y:S01]  /*ef30*/  SHF.R.U64 R10, R2, R4, R3 ;  /* 0x00000004020a7219 */ /* 0x004fe20000001203 */
[----:B------:R2:W0:Y:S01]  /*ef40*/  F2I.U32.TRUNC.NTZ R13, R0 ;  /* 0x00000000000d7305 */ /* 0x000422000020f000 */
[----:B------:R-:W-:-:S02]  /*ef50*/  ISETP.NE.AND.EX P0, PT, R21, RZ, PT, P0 ;  /* 0x000000ff1500720c */ /* 0x000fc40003f05300 */
[----:B------:R-:W-:-:S03]  /*ef60*/  SHF.R.U32.HI R3, RZ, R4, R3 ;  /* 0x00000004ff037219 */ /* 0x000fc60000011603 */
[----:B------:R-:W0:Y:S01]  /*ef70*/  LDC R14, c[0x0][0x600] ;  /* 0x00018000ff0e7b82 */ /* 0x000e220000000800 */
[-CC-:B---3--:R-:W-:Y:S02]  /*ef80*/  SHF.R.U64 R8, R10, R6.reuse, R3.reuse ;  /* 0x000000060a087219 */ /* 0x188fe40000001203 */
[----:B------:R-:W-:-:S05]  /*ef90*/  SHF.R.U32.HI R3, RZ, R6, R3 ;  /* 0x00000006ff037219 */ /* 0x000fca0000011603 */
[----:B------:R-:W3:Y:S01]  /*efa0*/  LDC R22, c[0x0][0x648] ;  /* 0x00019200ff167b82 */ /* 0x000ee20000000800 */
[-CC-:B-----5:R-:W-:Y:S02]  /*efb0*/  SHF.R.U64 R12, R8, R18.reuse, R3.reuse ;  /* 0x00000012080c7219 */ /* 0x1a0fe40000001203 */
[-C--:B------:R-:W-:Y:S02]  /*efc0*/  SHF.L.U32 R5, R5, R18.reuse, RZ ;  /* 0x0000001205057219 */ /* 0x080fe400000006ff */
[-C--:B------:R-:W-:Y:S01]  /*efd0*/  SHF.R.U32.HI R3, RZ, R18.reuse, R3 ;  /* 0x00000012ff037219 */ /* 0x080fe20000011603 */
[----:B------:R-:W-:Y:S01]  /*efe0*/  IMAD.MOV.U32 R2, RZ, RZ, R12 ;  /* 0x000000ffff027224 */ /* 0x000fe200078e000c */
[----:B------:R-:W-:Y:S01]  /*eff0*/  SHF.L.U32 R18, R7, R18, RZ ;  /* 0x0000001207127219 */ /* 0x000fe200000006ff */
[----:B------:R-:W0:Y:S01]  /*f000*/  LDC R23, c[0x0][0x638] ;  /* 0x00018e00ff177b82 */ /* 0x000e220000000800 */
[----:B------:R-:W-:-:S07]  /*f010*/  LOP3.LUT R19, RZ, R5, RZ, 0x33, !PT ;  /* 0x00000005ff137212 */ /* 0x000fce00078e33ff */
[----:B------:R-:W0:Y:S01]  /*f020*/  LDC R24, c[0x0][0x610] ;  /* 0x00018400ff187b82 */ /* 0x000e220000000800 */
[----:B--2---:R-:W-:Y:S05]  /*f030*/  @!P0 BRA `(.L_x_300) ;  /* 0x0000000000288947 */ /* 0x004fea0003800000 */
        /* <DEDUP_REMOVED lines=10> */
.L_x_300:
[----:B---3--:R-:W-:Y:S01]  /*f0e0*/  SHF.R.U64 R0, R2, R22, R3 ;  /* 0x0000001602007219 */ /* 0x008fe20000001203 */
[----:B0-----:R-:W-:Y:S01]  /*f0f0*/  VIADD R7, R14, 0xffffffff ;  /* 0xffffffff0e077836 */ /* 0x001fe20000000000 */
[----:B------:R-:W-:Y:S01]  /*f100*/  LOP3.LUT R5, R8, R19, RZ, 0xc0, !PT ;  /* 0x0000001308057212 */ /* 0x000fe200078ec0ff */
[----:B------:R-:W-:Y:S02]  /*f110*/  IMAD.MOV R13, RZ, RZ, -R13 ;  /* 0x000000ffff0d7224 */ /* 0x000fe400078e0a0d */
[----:B------:R-:W-:Y:S02]  /*f120*/  IMAD.MOV R3, RZ, RZ, -R0 ;  /* 0x000000ffff037224 */ /* 0x000fe400078e0a00 */
[----:B------:R-:W-:Y:S01]  /*f130*/  IMAD R2, R18, R0, R5 ;  /* 0x0000000012027224 */ /* 0x000fe200078e0205 */
[----:B------:R-:W-:Y:S01]  /*f140*/  LOP3.LUT R5, R10, R7, RZ, 0xc0, !PT ;  /* 0x000000070a057212 */ /* 0x000fe200078ec0ff */
[----:B------:R-:W-:Y:S02]  /*f150*/  @P2 IMAD R17, R15, R13, R16 ;  /* 0x0000000d0f112224 */ /* 0x000fe400078e0210 */
[----:B------:R-:W-:-:S02]  /*f160*/  IMAD R0, R3, R23, R12 ;  /* 0x0000001703007224 */ /* 0x000fc400078e020c */
[----:B------:R-:W-:Y:S02]  /*f170*/  IMAD.MOV.U32 R4, RZ, RZ, 0x1 ;  /* 0x00000001ff047424 */ /* 0x000fe400078e00ff */
[----:B------:R-:W-:Y:S02]  /*f180*/  IMAD R2, R2, R24, R17 ;  /* 0x0000001802027224 */ /* 0x000fe400078e0211 */
[----:B------:R-:W-:Y:S01]  /*f190*/  IMAD R3, R0, R14, R5 ;  /* 0x0000000e00037224 */ /* 0x000fe200078e0205 */
[----:B------:R-:W-:-:S04]  /*f1a0*/  PRMT R0, R4, 0x7610, R0 ;  /* 0x0000761004007816 */ /* 0x000fc80000000000 */
[----:B------:R-:W-:Y:S02]  /*f1b0*/  SEL R4, R3, R2, !P2 ;  /* 0x0000000203047207 */ /* 0x000fe40005000000 */
[----:B------:R-:W-:-:S03]  /*f1c0*/  SEL R2, R2, R3, !P2 ;  /* 0x0000000302027207 */ /* 0x000fc60005000000 */
[----:B------:R2:W-:Y:S04]  /*f1d0*/  STL [R1+0x88], R4 ;  /* 0x0000880401007387 */ /* 0x0005e80000100800 */
[----:B------:R2:W-:Y:S04]  /*f1e0*/  STL [R1+0x74], R11 ;  /* 0x0000740b01007387 */ /* 0x0005e80000100800 */
[----:B------:R2:W-:Y:S02]  /*f1f0*/  STL [R1+0x84], R2 ;  /* 0x0000840201007387 */ /* 0x0005e40000100800 */
.L_x_298:
[----:B------:R-:W-:Y:S01]  /*f200*/  LOP3.LUT P0, RZ, R0, 0xff, RZ, 0xc0, !PT ;  /* 0x000000ff00ff7812 */ /* 0x000fe2000780c0ff */
[----:B------:R-:W-:-:S12]  /*f210*/  ULOP3.LUT UR27, UR27, 0x1, URZ, 0x3c, !UPT ;  /* 0x000000011b1b7892 */ /* 0x000fd8000f8e3c3f */
[----:B------:R-:W-:Y:S05]  /*f220*/  @P0 BRA `(.L_x_301) ;  /* 0xffffff2400600947 */ /* 0x000fea000383ffff */
[----:B------:R-:W-:Y:S05]  /*f230*/  EXIT ;  /* 0x000000000000794d */ /* 0x000fea0003800000 */
.L_x_17:
[----:B------:R-:W-:-:S08]  /*f240*/  ISETP.NE.AND P0, PT, RZ, UR6, PT ;  /* 0x00000006ff007c0c */ /* 0x000fd0000bf05270 */
[----:B0123--:R-:W0:-:S00]  /*f250*/  USETMAXREG.DEALLOC.CTAPOOL 0x28 ;  /* 0x00000028000079c8 */ /* 0x00fe0000080e0500 */
[----:B------:R-:W-:Y:S05]  /*f260*/  @P0 EXIT ;  /* 0x000000000000094d */ /* 0x000fea0003800000 */
[----:B0-----:R-:W-:Y:S01]  /*f270*/  LOP3.LUT P0, RZ, R0, 0xff, RZ, 0xc0, !PT ;  /* 0x000000ff00ff7812 */ /* 0x001fe2000780c0ff */
[----:B------:R-:W-:Y:S02]  /*f280*/  IMAD.MOV.U32 R0, RZ, RZ, 0x1 ;  /* 0x00000001ff007424 */ /* 0x000fe400078e00ff */
[----:B------:R-:W-:-:S10]  /*f290*/  IMAD.MOV.U32 R10, RZ, RZ, RZ ;  /* 0x000000ffff0a7224 */ /* 0x000fd400078e00ff */
[----:B------:R-:W-:Y:S05]  /*f2a0*/  @!P0 BRA `(.L_x_302) ;  /* 0x0000000c00608947 */ /* 0x000fea0003800000 */
[----:B------:R-:W0:Y:S01]  /*f2b0*/  S2R R8, SR_CgaCtaId ;  /* 0x0000000000087919 */ /* 0x000e220000008800 */
[----:B------:R-:W-:Y:S01]  /*f2c0*/  LOP3.LUT P0, RZ, R3, 0x1f, RZ, 0xc0, !PT ;  /* 0x0000001f03ff7812 */ /* 0x000fe2000780c0ff */
[----:B------:R-:W-:Y:S01]  /*f2d0*/  ULDC UR5, c[0x0][0x658] ;  /* 0x0001960000057ab9 */ /* 0x000fe20000000800 */
[----:B------:R-:W-:Y:S01]  /*f2e0*/  UMOV UR6, 0xffffffff ;  /* 0xffffffff00067882 */ /* 0x000fe20000000000 */
[----:B------:R-:W-:Y:S01]  /*f2f0*/  BSSY B0, `(.L_x_302) ;  /* 0x00000d3000007945 */ /* 0x000fe20003800000 */
[----:B------:R-:W-:Y:S01]  /*f300*/  USHF.L.U32 UR6, UR6, UR5, URZ ;  /* 0x0000000506067299 */ /* 0x000fe2000800063f */
[C---:B------:R-:W-:Y:S01]  /*f310*/  ISETP.NE.AND P3, PT, R2.reuse, RZ, PT ;  /* 0x000000ff0200720c */ /* 0x040fe20003f65270 */
[----:B------:R-:W-:Y:S01]  /*f320*/  IMAD.MOV.U32 R11, RZ, RZ, 0x1 ;  /* 0x00000001ff0b7424 */ /* 0x000fe200078e00ff */
[----:B------:R-:W-:Y:S01]  /*f330*/  ISETP.NE.OR P0, PT, R2, RZ, !P0 ;  /* 0x000000ff0200720c */ /* 0x000fe20004705670 */
[----:B------:R-:W-:Y:S01]  /*f340*/  IMAD.MOV.U32 R0, RZ, RZ, 0x1 ;  /* 0x00000001ff007424 */ /* 0x000fe200078e00ff */
[----:B------:R-:W-:Y:S01]  /*f350*/  ULDC UR4, c[0x0][0x600] ;  /* 0x0001800000047ab9 */ /* 0x000fe20000000800 */
[----:B------:R-:W-:Y:S01]  /*f360*/  IMAD.MOV.U32 R10, RZ, RZ, RZ ;  /* 0x000000ffff0a7224 */ /* 0x000fe200078e00ff */
[----:B------:R-:W-:Y:S01]  /*f370*/  UMOV UR7, 0x1 ;  /* 0x0000000100077882 */ /* 0x000fe20000000000 */
[----:B------:R-:W-:-:S02]  /*f380*/  UIADD3 UR26, UR14, 0x1, URZ ;  /* 0x000000010e1a7890 */ /* 0x000fc4000fffe03f */
[----:B------:R-:W-:Y:S02]  /*f390*/  ULOP3.LUT UR27, UR15, 0x2, URZ, 0xfc, !UPT ;  /* 0x000000020f1b7892 */ /* 0x000fe4000f8efc3f */
[----:B------:R-:W-:Y:S02]  /*f3a0*/  UIADD3 UR4, UR4, -0x1, URZ ;  /* 0xffffffff04047890 */ /* 0x000fe4000fffe03f */
[----:B------:R-:W-:Y:S02]  /*f3b0*/  USHF.L.U32 UR22, UR7, UR5, URZ ;  /* 0x0000000507167299 */ /* 0x000fe4000800063f */
[----:B------:R-:W-:Y:S01]  /*f3c0*/  ULOP3.LUT UR21, URZ, UR6, URZ, 0x33, !UPT ;  /* 0x000000063f157292 */ /* 0x000fe2000f8e333f */
[----:B------:R-:W-:Y:S01]  /*f3d0*/  ULDC.64 UR24, c[0x0][0x198] ;  /* 0x0000660000187ab9 */ /* 0x000fe20000000a00 */
[C---:B0-----:R-:W-:Y:S02]  /*f3e0*/  IMAD.SHL.U32 R9, R8.reuse, 0x80, RZ ;  /* 0x0000008008097824 */ /* 0x041fe400078e00ff */
[----:B------:R-:W-:-:S03]  /*f3f0*/  IMAD.SHL.U32 R8, R8, 0x4000, RZ ;  /* 0x0000400008087824 */ /* 0x000fc600078e00ff */
[----:B------:R-:W-:Y:S02]  /*f400*/  LOP3.LUT R9, R9, 0x80, RZ, 0xc0, !PT ;  /* 0x0000008009097812 */ /* 0x000fe400078ec0ff */
[----:B------:R-:W-:-:S07]  /*f410*/  LOP3.LUT R8, R8, 0x4000, RZ, 0xc0, !PT ;  /* 0x0000400008087812 */ /* 0x000fce00078ec0ff */
.L_x_314:
[----:B------:R-:W-:-:S03]  /*f420*/  UMOV UR5, 0xffffffff ;  /* 0xffffffff00057882 */ /* 0x000fc60000000000 */
[----:B01----:R-:W-:Y:S05]  /*f430*/  BRA.DIV UR5, `(.L_x_303) ;  /* 0x0000001205047947 */ /* 0x003fea000b800000 */
[----:B------:R-:W-:-:S13]  /*f440*/  ELECT P1, URZ, PT ;  /* 0x00000000003f782f */ /* 0x000fda0003820000 */
.L_x_326:
[----:B------:R-:W0:Y:S01]  /*f450*/  LDC R2, c[0x0][0x28c] ;  /* 0x0000a300ff027b82 */ /* 0x000e220000000800 */
[----:B------:R-:W-:Y:S01]  /*f460*/  BSSY B1, `(.L_x_304) ;  /* 0x000003d000017945 */ /* 0x000fe20003800000 */
[----:B0-----:R-:W-:-:S13]  /*f470*/  ISETP.LT.OR P1, PT, R2, 0x1, !P1 ;  /* 0x000000010200780c */ /* 0x001fda0004f21670 */
[----:B------:R-:W-:Y:S05]  /*f480*/  @P1 BRA `(.L_x_305) ;  /* 0x0000000000e81947 */ /* 0x000fea0003800000 */
[----:B------:R-:W2:Y:S04]  /*f490*/  LDL.LU R4, [R1+0x88] ;  /* 0x0000880001047983 */ /* 0x000ea80000300800 */
[----:B------:R-:W3:Y:S01]  /*f4a0*/  LDL.LU R3, [R1+0x84] ;  /* 0x0000840001037983 */ /* 0x000ee20000300800 */
[----:B------:R-:W-:Y:S02]  /*f4b0*/  IMAD.MOV.U32 R14, RZ, RZ, RZ ;  /* 0x000000ffff0e7224 */ /* 0x000fe400078e00ff */
[----:B------:R-:W-:Y:S02]  /*f4c0*/  IMAD.U32 R15, RZ, RZ, UR26 ;  /* 0x0000001aff0f7e24 */ /* 0x000fe4000f8e00ff */
[----:B------:R-:W-:Y:S02]  /*f4d0*/  IMAD.MOV.U32 R2, RZ, RZ, R0 ;  /* 0x000000ffff027224 */ /* 0x000fe400078e0000 */
[----:B--2---:R-:W-:-:S02]  /*f4e0*/  IMAD R6, R4, 0x100, R9 ;  /* 0x0000010004067824 */ /* 0x004fc400078e0209 */
[----:B---3--:R-:W-:Y:S02]  /*f4f0*/  IMAD.SHL.U32 R7, R3, 0x40, RZ ;  /* 0x0000004003077824 */ /* 0x008fe400078e00ff */
[----:B------:R-:W-:-:S07]  /*f500*/  IMAD.MOV.U32 R3, RZ, RZ, R10 ;  /* 0x000000ffff037224 */ /* 0x000fce00078e000a */
.L_x_309:
[----:B------:R-:W0:Y:S01]  /*f510*/  S2R R5, SR_CgaCtaId ;  /* 0x0000000000057919 */ /* 0x000e220000008800 */
[----:B------:R-:W-:-:S04]  /*f520*/  MOV R4, 0x400 ;  /* 0x0000040000047802 */ /* 0x000fc80000000f00 */
[----:B0-----:R-:W-:Y:S02]  /*f530*/  LEA R12, R5, R4, 0x18 ;  /* 0x00000004050c7211 */ /* 0x001fe400078ec0ff */
[----:B------:R-:W-:Y:S01]  /*f540*/  SHF.L.U32 R4, R2, 0x1f, RZ ;  /* 0x0000001f02047819 */ /* 0x000fe200000006ff */
[----:B------:R-:W0:Y:S02]  /*f550*/  @!P3 LDC R5, c[0x0][0x500] ;  /* 0x00014000ff05bb82 */ /* 0x000e240000000800 */
[----:B------:R-:W-:-:S04]  /*f560*/  IMAD R13, R3, 0x8, R12 ;  /* 0x00000008030d7824 */ /* 0x000fc800078e020c */
[----:B------:R-:W1:Y:S02]  /*f570*/  SYNCS.PHASECHK.TRANS64.TRYWAIT P1, [R13+URZ+0x18], R4 ;  /* 0x000018040d0075a7 */ /* 0x000e64000802017f */
[----:B-1----:R-:W-:Y:S05]  /*f580*/  @!P1 BRA `(.L_x_306) ;  /* 0x0000000c00d09947 */ /* 0x002fea0003800000 */
.L_x_327:
[----:B------:R-:W-:Y:S01]  /*f590*/  UPRMT UR5, UR27, 0x9910, URZ ;  /* 0x000099101b057896 */ /* 0x000fe2000800003f */
[----:B0-----:R0:W-:Y:S03]  /*f5a0*/  @!P3 SYNCS.ARRIVE.TRANS64 RZ, [R13+URZ], R5 ;  /* 0x000000050dffb9a7 */ /* 0x0011e6000800003f */
[----:B------:R-:W-:-:S06]  /*f5b0*/  UISETP.NE.AND UP0, UPT, UR5, 0x2, UPT ;  /* 0x000000020500788c */ /* 0x000fcc000bf05270 */
[----:B------:R-:W-:-:S13]  /*f5c0*/  PLOP3.LUT P1, PT, PT, PT, UP0, 0x80, 0x0 ;  /* 0x000000000000781c */ /* 0x000fda0003f2f008 */
[----:B0-----:R-:W-:Y:S05]  /*f5d0*/  @P1 BRA `(.L_x_307) ;  /* 0x0000000000041947 */ /* 0x001fea0003800000 */
[----:B------:R-:W-:Y:S01]  /*f5e0*/  BPT.TRAP 0x1 ;  /* 0x000000040000795c */ /* 0x000fe20000300000 */
.L_x_307:
[----:B------:R-:W-:Y:S05]  /*f5f0*/  @P0 BRA `(.L_x_308) ;  /* 0x0000000000040947 */ /* 0x000fea0003800000 */
[----:B------:R-:W-:Y:S01]  /*f600*/  BPT.TRAP 0x1 ;  /* 0x000000040000795c */ /* 0x000fe20000300000 */
.L_x_308:
[----:B------:R-:W2:Y:S01]  /*f610*/  LDL R16, [R1+0x74] ;  /* 0x0000740001107983 */ /* 0x000ea20000100800 */
[C---:B-1----:R-:W-:Y:S01]  /*f620*/  IMAD R4, R3.reuse, 0x2000, R12 ;  /* 0x0000200003047824 */ /* 0x042fe200078e020c */
[----:B------:R-:W-:Y:S01]  /*f630*/  R2UR UR20, R12 ;  /* 0x000000000c1472ca */ /* 0x000fe200000e0000 */
[----:B------:R-:W-:Y:S01]  /*f640*/  IMAD R5, R3, 0x8000, R8 ;  /* 0x0000800003057824 */ /* 0x000fe200078e0208 */
[----:B------:R-:W-:Y:S01]  /*f650*/  R2UR UR9, R13 ;  /* 0x000000000d0972ca */ /* 0x000fe200000e0000 */
[----:B------:R-:W-:Y:S01]  /*f660*/  VIADD R15, R15, 0xffffffff ;  /* 0xffffffff0f0f7836 */ /* 0x000fe20000000000 */
[----:B------:R-:W-:Y:S01]  /*f670*/  R2UR UR5, R4 ;  /* 0x00000000040572ca */ /* 0x000fe200000e0000 */
[----:B------:R-:W-:Y:S01]  /*f680*/  UIADD3 UR6, UP0, UR24, 0xf0, URZ ;  /* 0x000000f018067890 */ /* 0x000fe2000ff1e03f */
[----:B------:R-:W-:Y:S01]  /*f690*/  R2UR UR8, R5 ;  /* 0x00000000050872ca */ /* 0x000fe200000e0000 */
[----:B------:R-:W-:Y:S01]  /*f6a0*/  UIADD3 UR28, UP1, UR24, 0x1f0, URZ ;  /* 0x000001f0181c7890 */ /* 0x000fe2000ff3e03f */
[----:B------:R-:W-:Y:S01]  /*f6b0*/  R2UR UR11, R7 ;  /* 0x00000000070b72ca */ /* 0x000fe200000e0000 */
[----:B------:R-:W-:Y:S01]  /*f6c0*/  UIADD3.X UR7, URZ, UR25, URZ, UP0, !UPT ;  /* 0x000000193f077290 */ /* 0x000fe200087fe43f */
[----:B------:R-:W-:Y:S01]  /*f6d0*/  R2UR UR10, R14 ;  /* 0x000000000e0a72ca */ /* 0x000fe200000e0000 */
[----:B------:R-:W-:Y:S01]  /*f6e0*/  VIADD R3, R3, 0x1 ;  /* 0x0000000103037836 */ /* 0x000fe20000000000 */
[----:B------:R-:W-:Y:S01]  /*f6f0*/  R2UR UR23, R6 ;  /* 0x00000000061772ca */ /* 0x000fe200000e0000 */
[----:B------:R-:W-:Y:S01]  /*f700*/  UIADD3.X UR29, URZ, UR25, URZ, UP1, !UPT ;  /* 0x000000193f1d7290 */ /* 0x000fe20008ffe43f */
[----:B------:R-:W-:Y:S01]  /*f710*/  ISETP.GT.AND P4, PT, R15, 0x1, PT ;  /* 0x000000010f00780c */ /* 0x000fe20003f84270 */
[----:B------:R-:W-:Y:S01]  /*f720*/  UMOV UR18, 0x0 ;  /* 0x0000000000127882 */ /* 0x000fe20000000000 */
[----:B------:R-:W-:Y:S01]  /*f730*/  UMOV UR19, 0x10000000 ;  /* 0x1000000000137882 */ /* 0x000fe20000000000 */
[----:B------:R-:W-:Y:S01]  /*f740*/  UIADD3 UR5, UR5, 0x100, URZ ;  /* 0x0000010005057890 */ /* 0x000fe2000fffe03f */
[----:B------:R-:W-:Y:S01]  /*f750*/  ISETP.NE.AND P1, PT, R3, 0x3, PT ;  /* 0x000000030300780c */ /* 0x000fe20003f25270 */
[----:B------:R-:W-:Y:S01]  /*f760*/  UIADD3 UR20, UR20, 0x6100, UR8 ;  /* 0x0000610014147890 */ /* 0x000fe2000fffe008 */
[----:B------:R-:W-:Y:S01]  /*f770*/  VIADD R14, R14, 0x80 ;  /* 0x000000800e0e7836 */ /* 0x000fe20000000000 */
[----:B------:R-:W-:Y:S01]  /*f780*/  UMOV UR30, 0x30000 ;  /* 0x00030000001e7882 */ /* 0x000fe20000000000 */
[----:B------:R-:W-:-:S02]  /*f790*/  SEL R5, RZ, 0x1, P1 ;  /* 0x00000001ff057807 */ /* 0x000fc40000800000 */
[----:B------:R-:W-:Y:S01]  /*f7a0*/  UMOV UR8, UR5 ;  /* 0x0000000500087c82 */ /* 0x000fe20008000000 */
[----:B------:R-:W-:Y:S02]  /*f7b0*/  SEL R3, R3, RZ, P1 ;  /* 0x000000ff03037207 */ /* 0x000fe40000800000 */
[----:B------:R-:W-:Y:S02]  /*f7c0*/  LOP3.LUT R2, R2, R5, RZ, 0x3c, !PT ;  /* 0x0000000502027212 */ /* 0x000fe400078e3cff */
[----:B--2---:R-:W-:-:S13]  /*f7d0*/  R2UR UR12, R16 ;  /* 0x00000000100c72ca */ /* 0x004fda00000e0000 */
[----:B------:R0:W-:Y:S02]  /*f7e0*/  UTMALDG.3D [UR8], [UR6], desc[UR18] ;  /* 0x00001208060075b4 */ /* 0x0001e40008011000 */
[----:B0-----:R-:W-:Y:S01]  /*f7f0*/  UMOV UR11, UR23 ;  /* 0x00000017000b7c82 */ /* 0x001fe20008000000 */
[----:B------:R-:W-:Y:S02]  /*f800*/  UMOV UR8, UR20 ;  /* 0x0000001400087c82 */ /* 0x000fe40008000000 */
[----:B------:R0:W-:Y:S02]  /*f810*/  UTMALDG.3D.MULTICAST [UR8], [UR28], UR30, desc[UR18] ;  /* 0x000012081c0073b4 */ /* 0x0001e4000801181e */
[----:B0-----:R-:W-:Y:S05]  /*f820*/  @P4 BRA `(.L_x_309) ;  /* 0xfffffffc00384947 */ /* 0x001fea000383ffff */
.L_x_305:
[----:B------:R-:W-:Y:S05]  /*f830*/  BSYNC B1 ;  /* 0x0000000000017941 */ /* 0x000fea0003800000 */
.L_x_304:
[----:B------:R-:W2:Y:S01]  /*f840*/  LDL.LU R17, [R1+0x7c] ;  /* 0x00007c0001117983 */ /* 0x000ea20000300800 */
[----:B------:R-:W-:Y:S01]  /*f850*/  LOP3.LUT P5, RZ, R11, 0xff, RZ, 0xc0, !PT ;  /* 0x000000ff0bff7812 */ /* 0x000fe200078ac0ff */
[----:B------:R-:W-:Y:S01]  /*f860*/  VIADD R10, R10, UR14 ;  /* 0x0000000e0a0a7c36 */ /* 0x000fe20008000000 */
[----:B------:R-:W-:Y:S01]  /*f870*/  UISETP.GE.U32.AND UP0, UPT, UR14, 0x3, UPT ;  /* 0x000000030e00788c */ /* 0x000fe2000bf06070 */
[----:B------:R-:W3:Y:S01]  /*f880*/  LDL.LU R16, [R1+0x80] ;  /* 0x0000800001107983 */ /* 0x000ee20000300800 */
[----:B------:R-:W-:Y:S01]  /*f890*/  IMAD.U32 R5, RZ, RZ, UR14 ;  /* 0x0000000eff057e24 */ /* 0x000fe2000f8e00ff */
[----:B------:R-:W-:Y:S01]  /*f8a0*/  ULDC.64 UR6, c[0x0][0x650] ;  /* 0x0001940000067ab9 */ /* 0x000fe20000000a00 */
[----:B------:R-:W-:Y:S01]  /*f8b0*/  ISETP.GT.U32.AND P1, PT, R10, 0x2, PT ;  /* 0x000000020a00780c */ /* 0x000fe20003f24070 */
[----:B------:R-:W-:Y:S01]  /*f8c0*/  BSSY B1, `(.L_x_310) ;  /* 0x0000073000017945 */ /* 0x000fe20003800000 */
[----:B------:R-:W-:Y:S02]  /*f8d0*/  PLOP3.LUT P4, PT, PT, PT, UP0, 0x80, 0x0 ;  /* 0x000000000000781c */ /* 0x000fe40003f8f008 */
[----:B------:R-:W-:-:S02]  /*f8e0*/  ISETP.LT.U32.AND P1, PT, R5, 0x3, P1 ;  /* 0x000000030500780c */ /* 0x000fc40000f21070 */
[----:B------:R-:W-:Y:S01]  /*f8f0*/  PRMT R11, RZ, 0x7610, R11 ;  /* 0x00007610ff0b7816 */ /* 0x000fe2000000000b */
[----:B------:R-:W0:Y:S01]  /*f900*/  @P5 S2R R3, SR_CgaCtaId ;  /* 0x0000000000035919 */ /* 0x000e220000008800 */
[----:B------:R-:W-:-:S04]  /*f910*/  @P5 MOV R2, 0x400 ;  /* 0x0000040000025802 */ /* 0x000fc80000000f00 */
[----:B0-----:R-:W-:Y:S01]  /*f920*/  @P5 LEA R4, R3, R2, 0x18 ;  /* 0x0000000203045211 */ /* 0x001fe200078ec0ff */
[----:B------:R-:W-:-:S03]  /*f930*/  IMAD.WIDE.U32 R2, R10, -0x55555555, RZ ;  /* 0xaaaaaaab0a027825 */ /* 0x000fc600078e00ff */
[----:B------:R0:W-:Y:S02]  /*f940*/  @P5 SYNCS.ARRIVE.TRANS64.A1T0 RZ, [R4+URZ+0x68], RZ ;  /* 0x000068ff04ff59a7 */ /* 0x0001e4000810003f */
[----:B------:R-:W-:Y:S02]  /*f950*/  SHF.R.U32.HI R5, RZ, 0x1, R3 ;  /* 0x00000001ff057819 */ /* 0x000fe40000011603 */
[----:B------:R-:W-:Y:S02]  /*f960*/  SEL R3, RZ, 0x1, !P1 ;  /* 0x00000001ff037807 */ /* 0x000fe40004800000 */
[----:B------:R-:W-:Y:S01]  /*f970*/  PRMT R2, RZ, 0x7610, R2 ;  /* 0x00007610ff027816 */ /* 0x000fe20000000002 */
[----:B------:R-:W-:Y:S01]  /*f980*/  IMAD R10, R5, -0x3, R10 ;  /* 0xfffffffd050a7824 */ /* 0x000fe200078e020a */
[----:B------:R-:W-:Y:S01]  /*f990*/  LOP3.LUT R0, R0, R3, RZ, 0x3c, !PT ;  /* 0x0000000300007212 */ /* 0x000fe200078e3cff */
[----:B0-----:R-:W-:Y:S02]  /*f9a0*/  IMAD.MOV.U32 R4, RZ, RZ, -0x1 ;  /* 0xffffffffff047424 */ /* 0x001fe400078e00ff */
[----:B------:R-:W-:Y:S01]  /*f9b0*/  IMAD.MOV.U32 R3, RZ, RZ, -0x1 ;  /* 0xffffffffff037424 */ /* 0x000fe200078e00ff */
[----:B------:R-:W-:Y:S01]  /*f9c0*/  @P4 LOP3.LUT R0, R0, 0x1, R5, 0x78, !PT ;  /* 0x0000000100004812 */ /* 0x000fe200078e7805 */
[----:B------:R-:W-:Y:S01]  /*f9d0*/  IMAD.MOV.U32 R5, RZ, RZ, -0x1 ;  /* 0xffffffffff057424 */ /* 0x000fe200078e00ff */
[----:B---3--:R-:W-:-:S04]  /*f9e0*/  IADD3 R16, P5, R16, UR16, RZ ;  /* 0x0000001010107c10 */ /* 0x008fc8000ffbe0ff */
[----:B--2---:R-:W-:Y:S01]  /*f9f0*/  IADD3.X R17, R17, UR13, RZ, P5, !PT ;  /* 0x0000000d11117c10 */ /* 0x004fe2000affe4ff */
[----:B------:R0:W-:Y:S01]  /*fa00*/  STL [R1+0x80], R16 ;  /* 0x0000801001007387 */ /* 0x0001e20000100800 */
[----:B------:R-:W-:-:S03]  /*fa10*/  ISETP.GE.U32.AND P1, PT, R16, UR6, PT ;  /* 0x0000000610007c0c */ /* 0x000fc6000bf26070 */
[----:B------:R0:W-:Y:S01]  /*fa20*/  STL [R1+0x7c], R17 ;  /* 0x00007c1101007387 */ /* 0x0001e20000100800 */
[----:B------:R-:W-:-:S03]  /*fa30*/  ISETP.GE.U32.AND.EX P1, PT, R17, UR7, PT, P1 ;  /* 0x0000000711007c0c */ /* 0x000fc6000bf26110 */
[----:B------:R0:W-:Y:S04]  /*fa40*/  STL [R1+0x84], R5 ;  /* 0x0000840501007387 */ /* 0x0001e80000100800 */
[----:B------:R0:W-:Y:S04]  /*fa50*/  STL [R1+0x88], R4 ;  /* 0x0000880401007387 */ /* 0x0001e80000100800 */
[----:B------:R0:W-:Y:S02]  /*fa60*/  STL [R1+0x74], R3 ;  /* 0x0000740301007387 */ /* 0x0001e40000100800 */
[----:B------:R-:W-:Y:S05]  /*fa70*/  @P1 BRA `(.L_x_311) ;  /* 0x00000004005c1947 */ /* 0x000fea0003800000 */
[----:B------:R-:W-:Y:S01]  /*fa80*/  ULDC.64 UR6, c[0x0][0x628] ;  /* 0x00018a0000067ab9 */ /* 0x000fe20000000a00 */
[----:B------:R-:W1:Y:S01]  /*fa90*/  S2R R13, SR_CTAID.X ;  /* 0x00000000000d7919 */ /* 0x000e620000002500 */
[----:B------:R-:W-:Y:S01]  /*faa0*/  ISETP.NE.U32.AND P1, PT, RZ, UR6, PT ;  /* 0x00000006ff007c0c */ /* 0x000fe2000bf25070 */
[----:B------:R-:W-:Y:S01]  /*fab0*/  ULDC UR8, c[0x0][0x630] ;  /* 0x00018c0000087ab9 */ /* 0x000fe20000000800 */
[----:B------:R-:W-:Y:S01]  /*fac0*/  IMAD.MOV.U32 R2, RZ, RZ, R16 ;  /* 0x000000ffff027224 */ /* 0x000fe200078e0010 */
[----:B------:R-:W2:Y:S01]  /*fad0*/  S2R R12, SR_CTAID.Y ;  /* 0x00000000000c7919 */ /* 0x000ea20000002600 */
[----:B------:R-:W-:Y:S01]  /*fae0*/  ISETP.NE.AND.EX P1, PT, RZ, UR7, PT, P1 ;  /* 0x00000007ff007c0c */ /* 0x000fe2000bf25310 */
[----:B0-----:R-:W-:-:S12]  /*faf0*/  IMAD.MOV.U32 R3, RZ, RZ, R17 ;  /* 0x000000ffff037224 */ /* 0x001fd800078e0011 */
[----:B------:R-:W-:Y:S05]  /*fb00*/  @!P1 BRA `(.L_x_312) ;  /* 0x0000000000289947 */ /* 0x000fea0003800000 */
[----:B------:R-:W-:Y:S02]  /*fb10*/  ULDC UR5, c[0x0][0x634] ;  /* 0x00018d0000057ab9 */ /* 0x000fe40000000800 */
[----:B------:R-:W-:-:S05]  /*fb20*/  IADD3 R7, P1, R16, UR5, RZ ;  /* 0x0000000510077c10 */ /* 0x000fca000ff3e0ff */
[----:B------:R-:W-:-:S04]  /*fb30*/  IMAD.X R15, RZ, RZ, R17, P1 ;  /* 0x000000ffff0f7224 */ /* 0x000fc800008e0611 */
[----:B------:R-:W-:-:S04]  /*fb40*/  IMAD.WIDE.U32 R4, R15, UR6, RZ ;  /* 0x000000060f047c25 */ /* 0x000fc8000f8e00ff */
[----:B------:R-:W-:-:S04]  /*fb50*/  IMAD.WIDE.U32 R4, P1, R7, UR7, R4 ;  /* 0x0000000707047c25 */ /* 0x000fc8000f820004 */
[----:B------:R-:W-:-:S04]  /*fb60*/  IMAD.WIDE.U32 R6, R7, UR6, RZ ;  /* 0x0000000607067c25 */ /* 0x000fc8000f8e00ff */
[----:B------:R-:W-:Y:S01]  /*fb70*/  IMAD.X R3, RZ, RZ, RZ, P1 ;  /* 0x000000ffff037224 */ /* 0x000fe200008e06ff */
[----:B------:R-:W-:Y:S01]  /*fb80*/  IADD3 RZ, P1, R7, R4, RZ ;  /* 0x0000000407ff7210 */ /* 0x000fe20007f3e0ff */
[----:B------:R-:W-:-:S04]  /*fb90*/  IMAD.MOV.U32 R2, RZ, RZ, R5 ;  /* 0x000000ffff027224 */ /* 0x000fc800078e0005 */
[----:B------:R-:W-:-:S08]  /*fba0*/  IMAD.WIDE.U32.X R2, R15, UR7, R2, P1 ;  /* 0x000000070f027c25 */ /* 0x000fd000088e0402 */
.L_x_312:
[--C-:B------:R-:W-:Y:S01]  /*fbb0*/  SHF.R.U64 R6, R2, UR8, R3.reuse ;  /* 0x0000000802067c19 */ /* 0x100fe20008001203 */
[----:B------:R-:W-:Y:S01]  /*fbc0*/  ULDC.64 UR6, c[0x0][0x620] ;  /* 0x0001880000067ab9 */ /* 0x000fe20000000a00 */
[----:B------:R-:W-:Y:S01]  /*fbd0*/  SHF.R.U32.HI R2, RZ, UR8, R3 ;  /* 0x00000008ff027c19 */ /* 0x000fe20008011603 */
[----:B------:R-:W-:Y:S01]  /*fbe0*/  IMAD.MOV.U32 R3, RZ, RZ, R17 ;  /* 0x000000ffff037224 */ /* 0x000fe200078e0011 */
[----:B------:R-:W-:Y:S01]  /*fbf0*/  IADD3 R5, P1, RZ, -R6, RZ ;  /* 0x80000006ff057210 */ /* 0x000fe20007f3e0ff */
[----:B------:R-:W-:Y:S01]  /*fc00*/  ULDC UR5, c[0x0][0x150] ;  /* 0x0000540000057ab9 */ /* 0x000fe20000000800 */
[----:B-1----:R-:W-:Y:S01]  /*fc10*/  I2FP.F32.U32 R7, R13 ;  /* 0x0000000d00077245 */ /* 0x002fe20000201000 */
[----:B------:R-:W0:Y:S01]  /*fc20*/  LDC R18, c[0x0][0x144] ;  /* 0x00005100ff127b82 */ /* 0x000e220000000800 */
[----:B------:R-:W-:Y:S01]  /*fc30*/  ULDC.64 UR8, c[0x0][0x640] ;  /* 0x0001900000087ab9 */ /* 0x000fe20000000a00 */
[----:B------:R-:W-:Y:S01]  /*fc40*/  IMAD.X R2, RZ, RZ, ~R2, P1 ;  /* 0x000000ffff027224 */ /* 0x000fe200008e0e02 */
[----:B------:R-:W-:-:S03]  /*fc50*/  ISETP.NE.U32.AND P1, PT, RZ, UR8, PT ;  /* 0x00000008ff007c0c */ /* 0x000fc6000bf25070 */
[----:B------:R-:W-:Y:S01]  /*fc60*/  IMAD R4, R2, UR6, RZ ;  /* 0x0000000602047c24 */ /* 0x000fe2000f8e02ff */
[----:B------:R-:W-:Y:S01]  /*fc70*/  ISETP.NE.AND.EX P1, PT, RZ, UR9, PT, P1 ;  /* 0x00000009ff007c0c */ /* 0x000fe2000bf25310 */
[----:B------:R-:W-:Y:S01]  /*fc80*/  IMAD.MOV.U32 R2, RZ, RZ, R16 ;  /* 0x000000ffff027224 */ /* 0x000fe200078e0010 */
[----:B------:R-:W1:Y:S03]  /*fc90*/  LDC R15, c[0x0][0x148] ;  /* 0x00005200ff0f7b82 */ /* 0x000e660000000800 */
[----:B------:R-:W-:Y:S01]  /*fca0*/  IMAD.WIDE.U32 R2, R5, UR6, R2 ;  /* 0x0000000605027c25 */ /* 0x000fe2000f8e0002 */
[----:B------:R-:W-:-:S03]  /*fcb0*/  ULDC UR6, c[0x0][0x154] ;  /* 0x0000550000067ab9 */ /* 0x000fc60000000800 */
[----:B------:R-:W-:Y:S02]  /*fcc0*/  IMAD R5, R5, UR7, R4 ;  /* 0x0000000705057c24 */ /* 0x000fe4000f8e0204 */
[----:B------:R-:W-:Y:S01]  /*fcd0*/  FMUL R4, R7, UR5 ;  /* 0x0000000507047c20 */ /* 0x000fe20008400000 */
[----:B------:R-:W-:Y:S01]  /*fce0*/  ULDC UR5, c[0x0][0x618] ;  /* 0x0001860000057ab9 */ /* 0x000fe20000000800 */
[----:B------:R-:W-:Y:S01]  /*fcf0*/  ULDC UR7, c[0x0][0x608] ;  /* 0x0001820000077ab9 */ /* 0x000fe20000000800 */
[----:B------:R-:W-:-:S03]  /*fd00*/  IMAD.IADD R3, R3, 0x1, R5 ;  /* 0x0000000103037824 */ /* 0x000fc600078e0205 */
[----:B------:R-:W3:Y:S02]  /*fd10*/  F2I.U32.TRUNC.NTZ R4, R4 ;  /* 0x0000000400047305 */ /* 0x000ee4000020f000 */
[----:B------:R-:W-:Y:S02]  /*fd20*/  SHF.R.U64 R7, R2, UR5, R3 ;  /* 0x0000000502077c19 */ /* 0x000fe40008001203 */
[----:B--2---:R-:W-:-:S05]  /*fd30*/  I2FP.F32.U32 R2, R12 ;  /* 0x0000000c00027245 */ /* 0x004fca0000201000 */
[----:B------:R-:W-:Y:S01]  /*fd40*/  FMUL R5, R2, UR6 ;  /* 0x0000000602057c20 */ /* 0x000fe20008400000 */
[----:B------:R-:W-:Y:S01]  /*fd50*/  SHF.R.U32.HI R2, RZ, UR5, R3 ;  /* 0x00000005ff027c19 */ /* 0x000fe20008011603 */
[----:B------:R-:W-:Y:S02]  /*fd60*/  ULDC UR5, c[0x0][0x658] ;  /* 0x0001960000057ab9 */ /* 0x000fe40000000800 */
[----:B------:R2:W4:Y:S01]  /*fd70*/  F2I.U32.TRUNC.NTZ R17, R5 ;  /* 0x0000000500117305 */ /* 0x000522000020f000 */
[--C-:B------:R-:W-:Y:S02]  /*fd80*/  SHF.R.U64 R16, R7, UR7, R2.reuse ;  /* 0x0000000707107c19 */ /* 0x100fe40008001202 */
[----:B------:R-:W-:Y:S01]  /*fd90*/  SHF.R.U32.HI R3, RZ, UR7, R2 ;  /* 0x00000007ff037c19 */ /* 0x000fe20008011602 */
[----:B---3--:R-:W-:-:S03]  /*fda0*/  IMAD.MOV R2, RZ, RZ, -R4 ;  /* 0x000000ffff027224 */ /* 0x008fc600078e0a04 */
[----:B------:R-:W-:Y:S01]  /*fdb0*/  SHF.R.U64 R14, R16, UR5, R3 ;  /* 0x00000005100e7c19 */ /* 0x000fe20008001203 */
[----:B0-----:R-:W-:Y:S01]  /*fdc0*/  IMAD R18, R18, R2, R13 ;  /* 0x0000000212127224 */ /* 0x001fe200078e020d */
[----:B------:R-:W-:-:S03]  /*fdd0*/  SHF.R.U32.HI R4, RZ, UR5, R3 ;  /* 0x00000005ff047c19 */ /* 0x000fc60008011603 */
[----:B------:R-:W-:Y:S02]  /*fde0*/  IMAD.MOV.U32 R2, RZ, RZ, R14 ;  /* 0x000000ffff027224 */ /* 0x000fe400078e000e */
[----:B------:R-:W-:Y:S01]  /*fdf0*/  IMAD.MOV.U32 R3, RZ, RZ, R4 ;  /* 0x000000ffff037224 */ /* 0x000fe200078e0004 */
[----:B--2-4-:R-:W-:Y:S06]  /*fe00*/  @!P1 BRA `(.L_x_313) ;  /* 0x0000000000289947 */ /* 0x014fec0003800000 */
[----:B------:R-:W-:Y:S02]  /*fe10*/  ULDC UR5, c[0x0][0x64c] ;  /* 0x0001930000057ab9 */ /* 0x000fe40000000800 */
[----:B------:R-:W-:-:S05]  /*fe20*/  IADD3 R3, P1, R14, UR5, RZ ;  /* 0x000000050e037c10 */ /* 0x000fca000ff3e0ff */
[----:B------:R-:W-:-:S04]  /*fe30*/  IMAD.X R13, RZ, RZ, R4, P1 ;  /* 0x000000ffff0d7224 */ /* 0x000fc800008e0604 */
[----:B------:R-:W-:-:S04]  /*fe40*/  IMAD.WIDE.U32 R4, R13, UR8, RZ ;  /* 0x000000080d047c25 */ /* 0x000fc8000f8e00ff */
[----:B------:R-:W-:-:S04]  /*fe50*/  IMAD.WIDE.U32 R4, P1, R3, UR9, R4 ;  /* 0x0000000903047c25 */ /* 0x000fc8000f820004 */
[----:B------:R-:W-:-:S04]  /*fe60*/  IMAD.WIDE.U32 R2, R3, UR8, RZ ;  /* 0x0000000803027c25 */ /* 0x000fc8000f8e00ff */
[----:B------:R-:W-:Y:S01]  /*fe70*/  IMAD.MOV.U32 R2, RZ, RZ, R5 ;  /* 0x000000ffff027224 */ /* 0x000fe200078e0005 */
[----:B------:R-:W-:Y:S01]  /*fe80*/  IADD3 RZ, P4, R3, R4, RZ ;  /* 0x0000000403ff7210 */ /* 0x000fe20007f9e0ff */
[----:B------:R-:W-:-:S04]  /*fe90*/  IMAD.X R3, RZ, RZ, RZ, P1 ;  /* 0x000000ffff037224 */ /* 0x000fc800008e06ff */
[----:B------:R-:W-:-:S08]  /*fea0*/  IMAD.WIDE.U32.X R2, R13, UR9, R2, P4 ;  /* 0x000000090d027c25 */ /* 0x000fd0000a0e0402 */
.L_x_313:
[----:B------:R-:W-:Y:S01]  /*feb0*/  ULDC UR5, c[0x0][0x648] ;  /* 0x0001920000057ab9 */ /* 0x000fe20000000800 */
[----:B------:R-:W-:Y:S01]  /*fec0*/  LOP3.LUT R16, R16, UR21, RZ, 0xc0, !PT ;  /* 0x0000001510107c12 */ /* 0x000fe2000f8ec0ff */
[----:B------:R-:W-:Y:S01]  /*fed0*/  IMAD.MOV R17, RZ, RZ, -R17 ;  /* 0x000000ffff117224 */ /* 0x000fe200078e0a11 */
[----:B------:R-:W-:Y:S01]  /*fee0*/  SHF.R.U64 R3, R2, UR5, R3 ;  /* 0x0000000502037c19 */ /* 0x000fe20008001203 */
[----:B------:R-:W-:Y:S01]  /*fef0*/  ULDC UR5, c[0x0][0x638] ;  /* 0x00018e0000057ab9 */ /* 0x000fe20000000800 */
[----:B------:R-:W-:Y:S01]  /*ff00*/  LOP3.LUT R7, R7, UR4, RZ, 0xc0, !PT ;  /* 0x0000000407077c12 */ /* 0x000fe2000f8ec0ff */
[----:B-1----:R-:W-:Y:S01]  /*ff10*/  @P2 IMAD R18, R15, R17, R12 ;  /* 0x000000110f122224 */ /* 0x002fe200078e020c */
[----:B------:R-:W-:Y:S01]  /*ff20*/  ULDC UR6, c[0x0][0x610] ;  /* 0x0001840000067ab9 */ /* 0x000fe20000000800 */
[----:B------:R-:W-:Y:S02]  /*ff30*/  IMAD.MOV R5, RZ, RZ, -R3 ;  /* 0x000000ffff057224 */ /* 0x000fe400078e0a03 */
[----:B------:R-:W-:-:S02]  /*ff40*/  IMAD R3, R3, UR22, R16 ;  /* 0x0000001603037c24 */ /* 0x000fc4000f8e0210 */
[----:B------:R-:W-:Y:S01]  /*ff50*/  IMAD R14, R5, UR5, R14 ;  /* 0x00000005050e7c24 */ /* 0x000fe2000f8e020e */
[----:B------:R-:W-:Y:S01]  /*ff60*/  ULDC UR5, c[0x0][0x600] ;  /* 0x0001800000057ab9 */ /* 0x000fe20000000800 */
[----:B------:R-:W-:Y:S02]  /*ff70*/  IMAD R3, R3, UR6, R18 ;  /* 0x0000000603037c24 */ /* 0x000fe4000f8e0212 */
[----:B------:R-:W-:Y:S02]  /*ff80*/  IMAD R14, R14, UR5, R7 ;  /* 0x000000050e0e7c24 */ /* 0x000fe4000f8e0207 */
[----:B------:R-:W-:-:S03]  /*ff90*/  IMAD.MOV.U32 R2, RZ, RZ, 0x1 ;  /* 0x00000001ff027424 */ /* 0x000fc600078e00ff */
[----:B------:R-:W-:Y:S02]  /*ffa0*/  SEL R4, R14, R3, !P2 ;  /* 0x000000030e047207 */ /* 0x000fe40005000000 */
[----:B------:R-:W-:-:S03]  /*ffb0*/  SEL R3, R3, R14, !P2 ;  /* 0x0000000e03037207 */ /* 0x000fc60005000000 */
[----:B------:R1:W-:Y:S04]  /*ffc0*/  STL [R1+0x88], R4 ;  /* 0x0000880401007387 */ /* 0x0003e80000100800 */
[----:B------:R1:W-:Y:S04]  /*ffd0*/  STL [R1+0x74], R6 ;  /* 0x0000740601007387 */ /* 0x0003e80000100800 */
[----:B------:R1:W-:Y:S02]  /*ffe0*/  STL [R1+0x84], R3 ;  /* 0x0000840301007387 */ /* 0x0003e40000100800 */
.L_x_311:
[----:B------:R-:W-:Y:S05]  /*fff0*/  BSYNC B1 ;  /* 0x0000000000017941 */ /* 0x000fea0003800000 */
.L_x_310:
[----:B------:R-:W-:-:S13]  /*10000*/  LOP3.LUT P1, RZ, R2, 0xff, RZ, 0xc0, !PT ;  /* 0x000000ff02ff7812 */ /* 0x000fda000782c0ff */
[----:B------:R-:W-:Y:S05]  /*10010*/  @P1 BRA `(.L_x_314) ;  /* 0xfffffff400001947 */ /* 0x000fea000383ffff */
[----:B------:R-:W-:Y:S05]  /*10020*/  BSYNC B0 ;  /* 0x0000000000007941 */ /* 0x000fea0003800000 */
.L_x_302:
[----:B------:R-:W-:-:S03]  /*10030*/  UMOV UR5, 0xffffffff ;  /* 0xffffffff00057882 */ /* 0x000fc60000000000 */
[----:B------:R-:W-:Y:S05]  /*10040*/  BRA.DIV UR5, `(.L_x_315) ;  /* 0x0000000605347947 */ /* 0x000fea000b800000 */
[----:B------:R-:W-:-:S13]  /*10050*/  ELECT P0, URZ, PT ;  /* 0x00000000003f782f */ /* 0x000fda0003800000 */
.L_x_330:
[----:B------:R-:W-:Y:S04]  /*10060*/  BSSY B0, `(.L_x_316) ;  /* 0x0000023000007945 */ /* 0x000fe80003800000 */
[----:B------:R-:W-:Y:S05]  /*10070*/  @!P0 BRA `(.L_x_317) ;  /* 0x0000000000848947 */ /* 0x000fea0003800000 */
[----:B------:R-:W-:-:S04]  /*10080*/  ULOP3.LUT UR5, UR15, 0x2, URZ, 0xfc, !UPT ;  /* 0x000000020f057892 */ /* 0x000fc8000f8efc3f */
[----:B------:R-:W-:-:S06]  /*10090*/  UISETP.NE.AND UP0, UPT, UR5, 0x3, UPT ;  /* 0x000000030500788c */ /* 0x000fcc000bf05270 */
[----:B------:R-:W-:-:S13]  /*100a0*/  PLOP3.LUT P0, PT, PT, PT, UP0, 0x80, 0x0 ;  /* 0x000000000000781c */ /* 0x000fda0003f0f008 */
[----:B------:R-:W-:Y:S05]  /*100b0*/  @!P0 BRA `(.L_x_318) ;  /* 0x0000000000048947 */ /* 0x000fea0003800000 */
[----:B------:R-:W-:Y:S01]  /*100c0*/  BPT.TRAP 0x1 ;  /* 0x000000040000795c */ /* 0x000fe20000300000 */
.L_x_318:
[----:B01----:R-:W0:Y:S01]  /*100d0*/  S2R R3, SR_CgaCtaId ;  /* 0x0000000000037919 */ /* 0x003e220000008800 */
[----:B------:R-:W-:-:S04]  /*100e0*/  MOV R2, 0x400 ;  /* 0x0000040000027802 */ /* 0x000fc80000000f00 */
[----:B0-----:R-:W-:Y:S02]  /*100f0*/  LEA R3, R3, R2, 0x18 ;  /* 0x0000000203037211 */ /* 0x001fe400078ec0ff */
[----:B------:R-:W-:-:S03]  /*10100*/  SHF.L.U32 R2, R0, 0x1f, RZ ;  /* 0x0000001f00027819 */ /* 0x000fc600000006ff */
[----:B------:R-:W-:-:S04]  /*10110*/  VIADD R3, R3, 0x18 ;  /* 0x0000001803037836 */ /* 0x000fc80000000000 */
[C---:B------:R-:W-:Y:S02]  /*10120*/  IMAD R7, R10.reuse, 0x8, R3 ;  /* 0x000000080a077824 */ /* 0x040fe400078e0203 */
[----:B------:R-:W-:Y:S02]  /*10130*/  VIADD R10, R10, 0x1 ;  /* 0x000000010a0a7836 */ /* 0x000fe40000000000 */
[----:B------:R-:W0:Y:S03]  /*10140*/  SYNCS.PHASECHK.TRANS64.TRYWAIT P0, [R7+URZ], R2 ;  /* 0x00000002070075a7 */ /* 0x000e26000800017f */
[----:B------:R-:W-:-:S04]  /*10150*/  ISETP.NE.AND P1, PT, R10, 0x3, PT ;  /* 0x000000030a00780c */ /* 0x000fc80003f25270 */
[----:B------:R-:W-:Y:S02]  /*10160*/  SEL R5, RZ, 0x1, P1 ;  /* 0x00000001ff057807 */ /* 0x000fe40000800000 */
[----:B------:R-:W-:Y:S02]  /*10170*/  SEL R10, R10, RZ, P1 ;  /* 0x000000ff0a0a7207 */ /* 0x000fe40000800000 */
[----:B------:R-:W-:-:S03]  /*10180*/  LOP3.LUT R5, R0, R5, RZ, 0x3c, !PT ;  /* 0x0000000500057212 */ /* 0x000fc600078e3cff */
[----:B------:R-:W-:Y:S01]  /*10190*/  IMAD R9, R10, 0x8, R3 ;  /* 0x000000080a097824 */ /* 0x000fe200078e0203 */
[----:B------:R-:W-:Y:S01]  /*101a0*/  SHF.L.U32 R4, R5, 0x1f, RZ ;  /* 0x0000001f05047819 */ /* 0x000fe200000006ff */
[----:B0-----:R-:W-:Y:S06]  /*101b0*/  @!P0 BRA `(.L_x_319) ;  /* 0x0000000000fc8947 */ /* 0x001fec0003800000 */
.L_x_331:
[----:B------:R-:W1:Y:S01]  /*101c0*/  SYNCS.PHASECHK.TRANS64.TRYWAIT P0, [R9+URZ], R4 ;  /* 0x00000004090075a7 */ /* 0x000e62000800017f */
[----:B------:R-:W-:-:S05]  /*101d0*/  VIADD R0, R10, 0x1 ;  /* 0x000000010a007836 */ /* 0x000fca0000000000 */
[----:B------:R-:W-:-:S04]  /*101e0*/  ISETP.NE.AND P1, PT, R0, 0x3, PT ;  /* 0x000000030000780c */ /* 0x000fc80003f25270 */
[----:B0-----:R-:W-:Y:S02]  /*101f0*/  SEL R2, RZ, 0x1, P1 ;  /* 0x00000001ff027807 */ /* 0x001fe40000800000 */
[----:B------:R-:W-:Y:S02]  /*10200*/  SEL R0, R0, RZ, P1 ;  /* 0x000000ff00007207 */ /* 0x000fe40000800000 */
[----:B------:R-:W-:Y:S01]  /*10210*/  LOP3.LUT R2, R5, R2, RZ, 0x3c, !PT ;  /* 0x0000000205027212 */ /* 0x000fe200078e3cff */
[----:B-1----:R-:W-:Y:S06]  /*10220*/  @!P0 BRA `(.L_x_320) ;  /* 0x0000000000f48947 */ /* 0x002fec0003800000 */
.L_x_332:
[----:B------:R-:W-:Y:S01]  /*10230*/  IMAD R3, R0, 0x8, R3 ;  /* 0x0000000800037824 */ /* 0x000fe200078e0203 */
[----:B------:R-:W-:-:S07]  /*10240*/  SHF.L.U32 R0, R2, 0x1f, RZ ;  /* 0x0000001f02007819 */ /* 0x000fce00000006ff */
.L_x_321:
[----:B-1----:R1:W2:Y:S02]  /*10250*/  SYNCS.PHASECHK.TRANS64.TRYWAIT P0, [R3+URZ], R0 ;  /* 0x00000000030075a7 */ /* 0x0022a4000800017f */
[----:B--2---:R-:W-:Y:S05]  /*10260*/  @!P0 NANOSLEEP.SYNCS 0x989680 ;  /* 0x009896800000895d */ /* 0x004fea0003900000 */
[----:B------:R-:W2:Y:S02]  /*10270*/  @!P0 SYNCS.PHASECHK.TRANS64 P0, [R3+URZ], R0 ;  /* 0x00000000030085a7 */ /* 0x000ea4000800007f */
[----:B--2---:R-:W-:Y:S05]  /*10280*/  @!P0 BRA `(.L_x_321) ;  /* 0xfffffffc00f08947 */ /* 0x004fea000383ffff */
.L_x_317:
[----:B------:R-:W-:Y:S05]  /*10290*/  BSYNC B0 ;  /* 0x0000000000007941 */ /* 0x000fea0003800000 */
.L_x_316:
[----:B------:R-:W-:Y:S05]  /*102a0*/  EXIT ;  /* 0x000000000000794d */ /* 0x000fea0003800000 */
.L_x_19:
[----:B--2---:R-:W-:-:S04]  /*102b0*/  IMAD.U32 R3, RZ, RZ, UR18 ;  /* 0x00000012ff037e24 */ /* 0x004fc8000f8e00ff */
[----:B------:R2:W3:Y:S03]  /*102c0*/  SYNCS.PHASECHK.TRANS64.TRYWAIT P0, [R3+URZ+-0x8], R0 ;  /* 0xfffff800030075a7 */ /* 0x0004e6000800017f */
[----:B---3--:R-:W-:Y:S05]  /*102d0*/  @!P0 NANOSLEEP.SYNCS 0x989680 ;  /* 0x009896800000895d */ /* 0x008fea0003900000 */
[----:B------:R-:W3:Y:S02]  /*102e0*/  @!P0 SYNCS.PHASECHK.TRANS64 P0, [R3+URZ+-0x8], R0 ;  /* 0xfffff800030085a7 */ /* 0x000ee4000800007f */
[----:B---3--:R-:W-:Y:S05]  /*102f0*/  @!P0 BRA `(.L_x_19) ;  /* 0xfffffffc00ec8947 */ /* 0x008fea000383ffff */
[----:B------:R-:W-:Y:S05]  /*10300*/  BRA `(.L_x_322) ;  /* 0xffffff1400487947 */ /* 0x000fea000383ffff */
.L_x_24:
[----:B-1----:R-:W-:-:S04]  /*10310*/  IMAD.U32 R3, RZ, RZ, UR6 ;  /* 0x00000006ff037e24 */ /* 0x002fc8000f8e00ff */
[----:B------:R1:W2:Y:S03]  /*10320*/  SYNCS.PHASECHK.TRANS64.TRYWAIT P0, [R3+URZ], R0 ;  /* 0x00000000030075a7 */ /* 0x0002a6000800017f */
[----:B--2---:R-:W-:Y:S05]  /*10330*/  @!P0 NANOSLEEP.SYNCS 0x989680 ;  /* 0x009896800000895d */ /* 0x004fea0003900000 */
[----:B------:R-:W2:Y:S02]  /*10340*/  @!P0 SYNCS.PHASECHK.TRANS64 P0, [R3+URZ], R0 ;  /* 0x00000000030085a7 */ /* 0x000ea4000800007f */
[----:B--2---:R-:W-:Y:S05]  /*10350*/  @!P0 BRA `(.L_x_24) ;  /* 0xfffffffc00ec8947 */ /* 0x004fea000383ffff */
[----:B------:R-:W-:Y:S05]  /*10360*/  BRA `(.L_x_23) ;  /* 0xffffff1c00b07947 */ /* 0x000fea000383ffff */
.L_x_30:
[----:B-----5:R2:W-:Y:S02]  /*10370*/  STL [R1+0xa0], R0 ;  /* 0x0000a00001007387 */ /* 0x0205e40000100800 */
[----:B--2---:R-:W-:-:S04]  /*10380*/  IMAD.U32 R0, RZ, RZ, UR9 ;  /* 0x00000009ff007e24 */ /* 0x004fc8000f8e00ff */
[----:B------:R2:W3:Y:S03]  /*10390*/  SYNCS.PHASECHK.TRANS64.TRYWAIT P0, [R0+URZ], R229 ;  /* 0x000000e5000075a7 */ /* 0x0004e6000800017f */
[----:B---3--:R-:W-:Y:S05]  /*103a0*/  @!P0 NANOSLEEP.SYNCS 0x989680 ;  /* 0x009896800000895d */ /* 0x008fea0003900000 */
[----:B------:R2:W3:Y:S02]  /*103b0*/  @!P0 SYNCS.PHASECHK.TRANS64 P0, [R0+URZ], R229 ;  /* 0x000000e5000085a7 */ /* 0x0004e4000800007f */
[----:B--2---:R2:W5:Y:S02]  /*103c0*/  LDL.LU R0, [R1+0xa0] ;  /* 0x0000a00001007983 */ /* 0x0045640000300800 */
[----:B--23--:R-:W-:Y:S05]  /*103d0*/  @!P0 BRA `(.L_x_30) ;  /* 0xfffffffc00e48947 */ /* 0x00cfea000383ffff */
[----:B------:R-:W-:Y:S05]  /*103e0*/  BRA `(.L_x_29) ;  /* 0xffffff3000487947 */ /* 0x000fea000383ffff */
.L_x_38:
[----:B---3--:R-:W-:-:S04]  /*103f0*/  IMAD.U32 R25, RZ, RZ, UR18 ;  /* 0x00000012ff197e24 */ /* 0x008fc8000f8e00ff */
[----:B------:R3:W4:Y:S03]  /*10400*/  SYNCS.PHASECHK.TRANS64.TRYWAIT P0, [R25+URZ+0x8], R24 ;  /* 0x00000818190075a7 */ /* 0x000726000800017f */
[----:B----4-:R-:W-:Y:S05]  /*10410*/  @!P0 NANOSLEEP.SYNCS 0x989680 ;  /* 0x009896800000895d */ /* 0x010fea0003900000 */
[----:B------:R-:W4:Y:S02]  /*10420*/  @!P0 SYNCS.PHASECHK.TRANS64 P0, [R25+URZ+0x8], R24 ;  /* 0x00000818190085a7 */ /* 0x000f24000800007f */
[----:B----4-:R-:W-:Y:S05]  /*10430*/  @!P0 BRA `(.L_x_38) ;  /* 0xfffffffc00ec8947 */ /* 0x010fea000383ffff */
[----:B------:R-:W-:Y:S05]  /*10440*/  BRA `(.L_x_323) ;  /* 0xffffff5400707947 */ /* 0x000fea000383ffff */
.L_x_303:
[----:B------:R-:W-:Y:S01]  /*10450*/  BSSY B1, `(.L_x_324) ;  /* 0x0000006000017945 */ /* 0x000fe20003800000 */
[----:B------:R-:W-:-:S07]  /*10460*/  IMAD.MOV.U32 R2, RZ, RZ, -0x1 ;  /* 0xffffffffff027424 */ /* 0x000fce00078e00ff */
[----:B------:R-:W-:Y:S05]  /*10470*/  WARPSYNC.COLLECTIVE R2, `(.L_x_325) ;  /* 0x00000000020c7348 */ /* 0x000fea0003c00000 */
[----:B------:R-:W-:Y:S02]  /*10480*/  ELECT P1, UR62, PT ;  /* 0x00000000003e782f */ /* 0x000fe40003820000 */
[----:B------:R-:W-:Y:S01]  /*10490*/  MOV R2, UR62 ;  /* 0x0000003e00027c02 */ /* 0x000fe20008000f00 */
[----:B------:R-:W-:Y:S10]  /*104a0*/  ENDCOLLECTIVE ;  /* 0x000000000000791b */ /* 0x000ff40003800000 */
.L_x_325:
[----:B------:R-:W-:Y:S05]  /*104b0*/  BSYNC B1 ;  /* 0x0000000000017941 */ /* 0x000fea0003800000 */
.L_x_324:
[----:B------:R-:W-:Y:S05]  /*104c0*/  BRA `(.L_x_326) ;  /* 0xffffffec00e07947 */ /* 0x000fea000383ffff */
.L_x_306:
[----:B-1----:R1:W2:Y:S02]  /*104d0*/  SYNCS.PHASECHK.TRANS64.TRYWAIT P1, [R13+URZ+0x18], R4 ;  /* 0x000018040d0075a7 */ /* 0x0022a4000802017f */
[----:B--2---:R-:W-:Y:S05]  /*104e0*/  @!P1 NANOSLEEP.SYNCS 0x989680 ;  /* 0x009896800000995d */ /* 0x004fea0003900000 */
[----:B------:R-:W2:Y:S02]  /*104f0*/  @!P1 SYNCS.PHASECHK.TRANS64 P1, [R13+URZ+0x18], R4 ;  /* 0x000018040d0095a7 */ /* 0x000ea4000802007f */
[----:B--2---:R-:W-:Y:S05]  /*10500*/  @!P1 BRA `(.L_x_306) ;  /* 0xfffffffc00f09947 */ /* 0x004fea000383ffff */
[----:B------:R-:W-:Y:S05]  /*10510*/  BRA `(.L_x_327) ;  /* 0xfffffff0001c7947 */ /* 0x000fea000383ffff */
.L_x_315:
[----:B------:R-:W-:Y:S01]  /*10520*/  BSSY B0, `(.L_x_328) ;  /* 0x0000006000007945 */ /* 0x000fe20003800000 */
[----:B------:R-:W-:-:S07]  /*10530*/  IMAD.MOV.U32 R2, RZ, RZ, -0x1 ;  /* 0xffffffffff027424 */ /* 0x000fce00078e00ff */
[----:B01----:R-:W-:Y:S05]  /*10540*/  WARPSYNC.COLLECTIVE R2, `(.L_x_329) ;  /* 0x00000000020c7348 */ /* 0x003fea0003c00000 */
[----:B------:R-:W-:Y:S02]  /*10550*/  ELECT P1, UR62, PT ;  /* 0x00000000003e782f */ /* 0x000fe40003820000 */
[----:B------:R-:W-:Y:S01]  /*10560*/  MOV R2, UR62 ;  /* 0x0000003e00027c02 */ /* 0x000fe20008000f00 */
[----:B01----:R-:W-:Y:S10]  /*10570*/  ENDCOLLECTIVE ;  /* 0x000000000000791b */ /* 0x003ff40003800000 */
.L_x_329:
[----:B------:R-:W-:Y:S05]  /*10580*/  BSYNC B0 ;  /* 0x0000000000007941 */ /* 0x000fea0003800000 */
.L_x_328:
[----:B------:R-:W-:Y:S01]  /*10590*/  PLOP3.LUT P0, PT, P1, PT, PT, 0x80, 0x0 ;  /* 0x000000000000781c */ /* 0x000fe20000f0f070 */
[----:B------:R-:W-:-:S12]  /*105a0*/  BRA `(.L_x_330) ;  /* 0xfffffff800ac7947 */ /* 0x000fd8000383ffff */
.L_x_319:
[----:B0-----:R0:W1:Y:S02]  /*105b0*/  SYNCS.PHASECHK.TRANS64.TRYWAIT P0, [R7+URZ], R2 ;  /* 0x00000002070075a7 */ /* 0x001064000800017f */
[----:B-1----:R-:W-:Y:S05]  /*105c0*/  @!P0 NANOSLEEP.SYNCS 0x989680 ;  /* 0x009896800000895d */ /* 0x002fea0003900000 */
[----:B------:R-:W1:Y:S02]  /*105d0*/  @!P0 SYNCS.PHASECHK.TRANS64 P0, [R7+URZ], R2 ;  /* 0x00000002070085a7 */ /* 0x000e64000800007f */
[----:B-1----:R-:W-:Y:S05]  /*105e0*/  @!P0 BRA `(.L_x_319) ;  /* 0xfffffffc00f08947 */ /* 0x002fea000383ffff */
[----:B------:R-:W-:Y:S05]  /*105f0*/  BRA `(.L_x_331) ;  /* 0xfffffff800f07947 */ /* 0x000fea000383ffff */
.L_x_320:
[----:B0-----:R0:W1:Y:S02]  /*10600*/  SYNCS.PHASECHK.TRANS64.TRYWAIT P0, [R9+URZ], R4 ;  /* 0x00000004090075a7 */ /* 0x001064000800017f */
[----:B-1----:R-:W-:Y:S05]  /*10610*/  @!P0 NANOSLEEP.SYNCS 0x989680 ;  /* 0x009896800000895d */ /* 0x002fea0003900000 */
[----:B------:R-:W1:Y:S02]  /*10620*/  @!P0 SYNCS.PHASECHK.TRANS64 P0, [R9+URZ], R4 ;  /* 0x00000004090085a7 */ /* 0x000e64000800007f */
[----:B-1----:R-:W-:Y:S05]  /*10630*/  @!P0 BRA `(.L_x_320) ;  /* 0xfffffffc00f08947 */ /* 0x002fea000383ffff */
[----:B------:R-:W-:Y:S05]  /*10640*/  BRA `(.L_x_332) ;  /* 0xfffffff800f87947 */ /* 0x000fea000383ffff */
.L_x_333:
[----:B------:R-:W-:-:S00]  /*10650*/  BRA `(.L_x_333) ;  /* 0xfffffffc00fc7947 */ /* 0x000fc0000383ffff */
[----:B------:R-:W-:-:S00]  /*10660*/  NOP ;  /* 0x0000000000007918 */ /* 0x000fc00000000000 */
        /* <DEDUP_REMOVED lines=9> */
.L_x_334:


//--------------------- .nv.shared._ZN7cutlass13device_kernelINS_4gemm6kernel13GemmUniversalIN4cute5tupleIJiiiiEEENS1_10collective13CollectiveMmaINS1_37MainloopSm90TmaGmmaWarpSpecializedFP8ILi3ENS5_IJNS4_1CILi2EEENSA_ILi1EEESC_EEENS1_32KernelTmaWarpSpecializedPingpongEEENS5_IJNSA_ILi64EEENSA_ILi256EEENSA_ILi128EEEEEENS_12float_e5m2_tENS5_IJlSC_lEEESK_SL_NS4_8TiledMMAINS4_8MMA_AtomIJNS4_4SM904GMMA31MMA_64x256x32_F32E5M2E5M2_SS_TNILNSP_7ScaleInE1ELSR_1EEEEEENS4_6LayoutINS5_IJSC_SC_SC_EEENS5_IJNSA_ILi0EEESW_SW_EEEEENS5_IJNS4_10UnderscoreESZ_SZ_EEEEENS4_13SM90_TMA_LOADENS4_14ComposedLayoutINS4_7SwizzleILi3ELi4ELi3EEENS4_18smem_ptr_flag_bitsILi8EEENSU_INS5_IJNSA_ILi8EEESI_EEENS5_IJSI_SC_EEEEEEEvNS4_8identityENS4_23SM90_TMA_LOAD_MULTICASTES1C_vS1D_EENS_8epilogue10collective6detail29Sm90TmaWarpSpecializedAdapterINS1H_15DefaultEpilogueISK_SL_SL_NS1G_6thread17LinearCombinationISK_Li1EffLNS1L_9ScaleType4KindE0ELNS_15FloatRoundStyleE2ESK_EENS1_15EpilogueDefaultEEEEEvvEEEEvNT_6ParamsE --------------------------
	.section	.nv.shared._ZN7cutlass13device_kernelINS_4gemm6kernel13GemmUniversalIN4cute5tupleIJiiiiEEENS1_10collective13CollectiveMmaINS1_37MainloopSm90TmaGmmaWarpSpecializedFP8ILi3ENS5_IJNS4_1CILi2EEENSA_ILi1EEESC_EEENS1_32KernelTmaWarpSpecializedPingpongEEENS5_IJNSA_ILi64EEENSA_ILi256EEENSA_ILi128EEEEEENS_12float_e5m2_tENS5_IJlSC_lEEESK_SL_NS4_8TiledMMAINS4_8MMA_AtomIJNS4_4SM904GMMA31MMA_64x256x32_F32E5M2E5M2_SS_TNILNSP_7ScaleInE1ELSR_1EEEEEENS4_6LayoutINS5_IJSC_SC_SC_EEENS5_IJNSA_ILi0EEESW_SW_EEEEENS5_IJNS4_10UnderscoreESZ_SZ_EEEEENS4_13SM90_TMA_LOADENS4_14ComposedLayoutINS4_7SwizzleILi3ELi4ELi3EEENS4_18smem_ptr_flag_bitsILi8EEENSU_INS5_IJNSA_ILi8EEESI_EEENS5_IJSI_SC_EEEEEEEvNS4_8identityENS4_23SM90_TMA_LOAD_MULTICASTES1C_vS1D_EENS_8epilogue10collective6detail29Sm90TmaWarpSpecializedAdapterINS1H_15DefaultEpilogueISK_SL_SL_NS1G_6thread17LinearCombinationISK_Li1EffLNS1L_9ScaleType4KindE0ELNS_15FloatRoundStyleE2ESK_EENS1_15EpilogueDefaultEEEEEvvEEEEvNT_6ParamsE,"aw",@nobits
	.sectionflags	@""
	.align	16
	.zero		1024


//--------------------- .nv.shared.reserved.0     --------------------------
	.section	.nv.shared.reserved.0,"aw",@nobits
	.weak		__nv_reservedSMEM_offset_0_alias
	.size		__nv_reservedSMEM_offset_0_alias, 0, 0
	.other		__nv_reservedSMEM_offset_0_alias,@"STO_CUDA_RESERVED_SHARED STV_DEFAULT"
__nv_reservedSMEM_offset_0_alias:
	.zero		0


//--------------------- .nv.global                --------------------------
	.section	.nv.global,"aw",@nobits
.nv.global:
	.type		_ZN39_INTERNAL_0f183e81_4_k_cu_ad57406e_50724cute1_E,@object
	.size		_ZN39_INTERNAL_0f183e81_4_k_cu_ad57406e_50724cute1_E,(_ZN39_INTERNAL_0f183e81_4_k_cu_ad57406e_50724cuda3std3__45__cpo6cbeginE - _ZN39_INTERNAL_0f183e81_4_k_cu_ad57406e_50724cute1_E)
_ZN39_INTERNAL_0f183e81_4_k_cu_ad57406e_50724cute1_E:
	.zero		1
	.type		_ZN39_INTERNAL_0f183e81_4_k_cu_ad57406e_50724cuda3std3__45__cpo6cbeginE,@object
	.size		_ZN39_INTERNAL_0f183e81_4_k_cu_ad57406e_50724cuda3std3__45__cpo6cbeginE,(_ZN39_INTERNAL_0f183e81_4_k_cu_ad57406e_50724cuda3std3__48in_placeE - _ZN39_INTERNAL_0f183e81_4_k_cu_ad57406e_50724cuda3std3__45__cpo6cbeginE)
_ZN39_INTERNAL_0f183e81_4_k_cu_ad57406e_50724cuda3std3__45__cpo6cbeginE:
	.zero		1
	.type		_ZN39_INTERNAL_0f183e81_4_k_cu_ad57406e_50724cuda3std3__48in_placeE,@object
	.size		_ZN39_INTERNAL_0f183e81_4_k_cu_ad57406e_50724cuda3std3__48in_placeE,(_ZN39_INTERNAL_0f183e81_4_k_cu_ad57406e_50724cuda3std6ranges3__45__cpo9iter_moveE - _ZN39_INTERNAL_0f183e81_4_k_cu_ad57406e_50724cuda3std3__48in_placeE)
_ZN39_INTERNAL_0f183e81_4_k_cu_ad57406e_50724cuda3std3__48in_placeE:
	.zero		1
	.type		_ZN39_INTERNAL_0f183e81_4_k_cu_ad57406e_50724cuda3std6ranges3__45__cpo9iter_moveE,@object
	.size		_ZN39_INTERNAL_0f183e81_4_k_cu_ad57406e_50724cuda3std6ranges3__45__cpo9iter_moveE,(_ZN39_INTERNAL_0f183e81_4_k_cu_ad57406e_50724cuda3std3__45__cpo5beginE - _ZN39_INTERNAL_0f183e81_4_k_cu_ad57406e_50724cuda3std6ranges3__45__cpo9iter_moveE)
_ZN39_INTERNAL_0f183e81_4_k_cu_ad57406e_50724cuda3std6ranges3__45__cpo9iter_moveE:
	.zero		1
	.type		_ZN39_INTERNAL_0f183e81_4_k_cu_ad57406e_50724cuda3std3__45__cpo5beginE,@object
	.size		_ZN39_INTERNAL_0f183e81_4_k_cu_ad57406e_50724cuda3std3__45__cpo5beginE,(_ZN39_INTERNAL_0f183e81_4_k_cu_ad57406e_50724cuda3std3__441_GLOBAL__N__0f183e81_4_k_cu_ad57406e_50726ignoreE - _ZN39_INTERNAL_0f183e81_4_k_cu_ad57406e_50724cuda3std3__45__cpo5beginE)
_ZN39_INTERNAL_0f183e81_4_k_cu_ad57406e_50724cuda3std3__45__cpo5beginE:
	.zero		1
	.type		_ZN39_INTERNAL_0f183e81_4_k_cu_ad57406e_50724cuda3std3__441_GLOBAL__N__0f183e81_4_k_cu_ad57406e_50726ignoreE,@object
	.size		_ZN39_INTERNAL_0f183e81_4_k_cu_ad57406e_50724cuda3std3__441_GLOBAL__N__0f183e81_4_k_cu_ad57406e_50726ignoreE,(_ZN39_INTERNAL_0f183e81_4_k_cu_ad57406e_50724cute7productE - _ZN39_INTERNAL_0f183e81_4_k_cu_ad57406e_50724cuda3std3__441_GLOBAL__N__0f183e81_4_k_cu_ad57406e_50726ignoreE)
_ZN39_INTERNAL_0f183e81_4_k_cu_ad57406e_50724cuda3std3__441_GLOBAL__N__0f183e81_4_k_cu_ad57406e_50726ignoreE:
	.zero		1
	.type		_ZN39_INTERNAL_0f183e81_4_k_cu_ad57406e_50724cute7productE,@object
	.size		_ZN39_INTERNAL_0f183e81_4_k_cu_ad57406e_50724cute7productE,(_ZN39_INTERNAL_0f183e81_4_k_cu_ad57406e_50724cuda3std3__45__cpo3endE - _ZN39_INTERNAL_0f183e81_4_k_cu_ad57406e_50724cute7productE)
_ZN39_INTERNAL_0f183e81_4_k_cu_ad57406e_50724cute7productE:
	.zero		1
	.type		_ZN39_INTERNAL_0f183e81_4_k_cu_ad57406e_50724cuda3std3__45__cpo3endE,@object
	.size		_ZN39_INTERNAL_0f183e81_4_k_cu_ad57406e_50724cuda3std3__45__cpo3endE,(_ZN39_INTERNAL_0f183e81_4_k_cu_ad57406e_50724cuda3std3__419piecewise_constructE - _ZN39_INTERNAL_0f183e81_4_k_cu_ad57406e_50724cuda3std3__45__cpo3endE)
_ZN39_INTERNAL_0f183e81_4_k_cu_ad57406e_50724cuda3std3__45__cpo3endE:
	.zero		1
	.type		_ZN39_INTERNAL_0f183e81_4_k_cu_ad57406e_50724cuda3std3__419piecewise_constructE,@object
	.size		_ZN39_INTERNAL_0f183e81_4_k_cu_ad57406e_50724cuda3std3__419piecewise_constructE,(_ZN39_INTERNAL_0f183e81_4_k_cu_ad57406e_50724cuda3std3__45__cpo4cendE - _ZN39_INTERNAL_0f183e81_4_k_cu_ad57406e_50724cuda3std3__419piecewise_constructE)
_ZN39_INTERNAL_0f183e81_4_k_cu_ad57406e_50724cuda3std3__419piecewise_constructE:
	.zero		1
	.type		_ZN39_INTERNAL_0f183e81_4_k_cu_ad57406e_50724cuda3std3__45__cpo4cendE,@object
	.size		_ZN39_INTERNAL_0f183e81_4_k_cu_ad57406e_50724cuda3std3__45__cpo4cendE,(_ZN39_INTERNAL_0f183e81_4_k_cu_ad57406e_50724cuda3std6ranges3__45__cpo4swapE - _ZN39_INTERNAL_0f183e81_4_k_cu_ad57406e_50724cuda3std3__45__cpo4cendE)
_ZN39_INTERNAL_0f183e81_4_k_cu_ad57406e_50724cuda3std3__45__cpo4cendE:
	.zero		1
	.type		_ZN39_INTERNAL_0f183e81_4_k_cu_ad57406e_50724cuda3std6ranges3__45__cpo4swapE,@object
	.size		_ZN39_INTERNAL_0f183e81_4_k_cu_ad57406e_50724cuda3std6ranges3__45__cpo4swapE,(.L_7 - _ZN39_INTERNAL_0f183e81_4_k_cu_ad57406e_50724cuda3std6ranges3__45__cpo4swapE)
_ZN39_INTERNAL_0f183e81_4_k_cu_ad57406e_50724cuda3std6ranges3__45__cpo4swapE:
	.zero		1
.L_7:


//--------------------- .nv.constant0._ZN7cutlass13device_kernelINS_4gemm6kernel13GemmUniversalIN4cute5tupleIJiiiiEEENS1_10collective13CollectiveMmaINS1_37MainloopSm90TmaGmmaWarpSpecializedFP8ILi3ENS5_IJNS4_1CILi2EEENSA_ILi1EEESC_EEENS1_32KernelTmaWarpSpecializedPingpongEEENS5_IJNSA_ILi64EEENSA_ILi256EEENSA_ILi128EEEEEENS_12float_e5m2_tENS5_IJlSC_lEEESK_SL_NS4_8TiledMMAINS4_8MMA_AtomIJNS4_4SM904GMMA31MMA_64x256x32_F32E5M2E5M2_SS_TNILNSP_7ScaleInE1ELSR_1EEEEEENS4_6LayoutINS5_IJSC_SC_SC_EEENS5_IJNSA_ILi0EEESW_SW_EEEEENS5_IJNS4_10UnderscoreESZ_SZ_EEEEENS4_13SM90_TMA_LOADENS4_14ComposedLayoutINS4_7SwizzleILi3ELi4ELi3EEENS4_18smem_ptr_flag_bitsILi8EEENSU_INS5_IJNSA_ILi8EEESI_EEENS5_IJSI_SC_EEEEEEEvNS4_8identityENS4_23SM90_TMA_LOAD_MULTICASTES1C_vS1D_EENS_8epilogue10collective6detail29Sm90TmaWarpSpecializedAdapterINS1H_15DefaultEpilogueISK_SL_SL_NS1G_6thread17LinearCombinationISK_Li1EffLNS1L_9ScaleType4KindE0ELNS_15FloatRoundStyleE2ESK_EENS1_15EpilogueDefaultEEEEEvvEEEEvNT_6ParamsE --------------------------
	.section	.nv.constant0._ZN7cutlass13device_kernelINS_4gemm6kernel13GemmUniversalIN4cute5tupleIJiiiiEEENS1_10collective13CollectiveMmaINS1_37MainloopSm90TmaGmmaWarpSpecializedFP8ILi3ENS5_IJNS4_1CILi2EEENSA_ILi1EEESC_EEENS1_32KernelTmaWarpSpecializedPingpongEEENS5_IJNSA_ILi64EEENSA_ILi256EEENSA_ILi128EEEEEENS_12float_e5m2_tENS5_IJlSC_lEEESK_SL_NS4_8TiledMMAINS4_8MMA_AtomIJNS4_4SM904GMMA31MMA_64x256x32_F32E5M2E5M2_SS_TNILNSP_7ScaleInE1ELSR_1EEEEEENS4_6LayoutINS5_IJSC_SC_SC_EEENS5_IJNSA_ILi0EEESW_SW_EEEEENS5_IJNS4_10UnderscoreESZ_SZ_EEEEENS4_13SM90_TMA_LOADENS4_14ComposedLayoutINS4_7SwizzleILi3ELi4ELi3EEENS4_18smem_ptr_flag_bitsILi8EEENSU_INS5_IJNSA_ILi8EEESI_EEENS5_IJSI_SC_EEEEEEEvNS4_8identityENS4_23SM90_TMA_LOAD_MULTICASTES1C_vS1D_EENS_8epilogue10collective6detail29Sm90TmaWarpSpecializedAdapterINS1H_15DefaultEpilogueISK_SL_SL_NS1G_6thread17LinearCombinationISK_Li1EffLNS1L_9ScaleType4KindE0ELNS_15FloatRoundStyleE2ESK_EENS1_15EpilogueDefaultEEEEEvvEEEEvNT_6ParamsE,"a",@progbits
	.sectionflags	@""
	.align	4
.nv.constant0._ZN7cutlass13device_kernelINS_4gemm6kernel13GemmUniversalIN4cute5tupleIJiiiiEEENS1_10collective13CollectiveMmaINS1_37MainloopSm90TmaGmmaWarpSpecializedFP8ILi3ENS5_IJNS4_1CILi2EEENSA_ILi1EEESC_EEENS1_32KernelTmaWarpSpecializedPingpongEEENS5_IJNSA_ILi64EEENSA_ILi256EEENSA_ILi128EEEEEENS_12float_e5m2_tENS5_IJlSC_lEEESK_SL_NS4_8TiledMMAINS4_8MMA_AtomIJNS4_4SM904GMMA31MMA_64x256x32_F32E5M2E5M2_SS_TNILNSP_7ScaleInE1ELSR_1EEEEEENS4_6LayoutINS5_IJSC_SC_SC_EEENS5_IJNSA_ILi0EEESW_SW_EEEEENS5_IJNS4_10UnderscoreESZ_SZ_EEEEENS4_13SM90_TMA_LOADENS4_14ComposedLayoutINS4_7SwizzleILi3ELi4ELi3EEENS4_18smem_ptr_flag_bitsILi8EEENSU_INS5_IJNSA_ILi8EEESI_EEENS5_IJSI_SC_EEEEEEEvNS4_8identityENS4_23SM90_TMA_LOAD_MULTICASTES1C_vS1D_EENS_8epilogue10collective6detail29Sm90TmaWarpSpecializedAdapterINS1H_15DefaultEpilogueISK_SL_SL_NS1G_6thread17LinearCombinationISK_Li1EffLNS1L_9ScaleType4KindE0ELNS_15FloatRoundStyleE2ESK_EENS1_15EpilogueDefaultEEEEEvvEEEEvNT_6ParamsE:
	.zero		1664


//--------------------- SYMBOLS --------------------------

	.type		.nv.reservedSmem.offset0,@object
	.size		.nv.reservedSmem.offset0,0x4
